//
// Generated by NVIDIA NVVM Compiler
//
// Compiler Build ID: CL-36424714
// Cuda compilation tools, release 13.0, V13.0.88
// Based on NVVM 20.0.0
//

.version 9.0
.target sm_100
.address_size 64

	// .globl	_Z19max_pool2d_kernel_0PKfPfiiiiiiiiii
.extern .shared .align 16 .b8 shared_mem[];

.visible .entry _Z19max_pool2d_kernel_0PKfPfiiiiiiiiii(
	.param .u64 .ptr .align 1 _Z19max_pool2d_kernel_0PKfPfiiiiiiiiii_param_0,
	.param .u64 .ptr .align 1 _Z19max_pool2d_kernel_0PKfPfiiiiiiiiii_param_1,
	.param .u32 _Z19max_pool2d_kernel_0PKfPfiiiiiiiiii_param_2,
	.param .u32 _Z19max_pool2d_kernel_0PKfPfiiiiiiiiii_param_3,
	.param .u32 _Z19max_pool2d_kernel_0PKfPfiiiiiiiiii_param_4,
	.param .u32 _Z19max_pool2d_kernel_0PKfPfiiiiiiiiii_param_5,
	.param .u32 _Z19max_pool2d_kernel_0PKfPfiiiiiiiiii_param_6,
	.param .u32 _Z19max_pool2d_kernel_0PKfPfiiiiiiiiii_param_7,
	.param .u32 _Z19max_pool2d_kernel_0PKfPfiiiiiiiiii_param_8,
	.param .u32 _Z19max_pool2d_kernel_0PKfPfiiiiiiiiii_param_9,
	.param .u32 _Z19max_pool2d_kernel_0PKfPfiiiiiiiiii_param_10,
	.param .u32 _Z19max_pool2d_kernel_0PKfPfiiiiiiiiii_param_11
)
{
	.reg .pred 	%p<20>;
	.reg .b32 	%r<71>;
	.reg .b32 	%f<88>;
	.reg .b64 	%rd<15>;

	ld.param.u64 	%rd4, [_Z19max_pool2d_kernel_0PKfPfiiiiiiiiii_param_0];
	ld.param.u64 	%rd3, [_Z19max_pool2d_kernel_0PKfPfiiiiiiiiii_param_1];
	ld.param.u32 	%r38, [_Z19max_pool2d_kernel_0PKfPfiiiiiiiiii_param_2];
	ld.param.u32 	%r29, [_Z19max_pool2d_kernel_0PKfPfiiiiiiiiii_param_3];
	ld.param.u32 	%r30, [_Z19max_pool2d_kernel_0PKfPfiiiiiiiiii_param_4];
	ld.param.u32 	%r31, [_Z19max_pool2d_kernel_0PKfPfiiiiiiiiii_param_5];
	ld.param.u32 	%r32, [_Z19max_pool2d_kernel_0PKfPfiiiiiiiiii_param_6];
	ld.param.u32 	%r33, [_Z19max_pool2d_kernel_0PKfPfiiiiiiiiii_param_7];
	ld.param.u32 	%r34, [_Z19max_pool2d_kernel_0PKfPfiiiiiiiiii_param_8];
	ld.param.u32 	%r35, [_Z19max_pool2d_kernel_0PKfPfiiiiiiiiii_param_9];
	ld.param.u32 	%r36, [_Z19max_pool2d_kernel_0PKfPfiiiiiiiiii_param_10];
	ld.param.u32 	%r39, [_Z19max_pool2d_kernel_0PKfPfiiiiiiiiii_param_11];
	cvta.to.global.u64 	%rd1, %rd4;
	mov.u32 	%r40, %ctaid.z;
	div.u32 	%r1, %r40, %r29;
	mul.lo.s32 	%r41, %r1, %r29;
	sub.s32 	%r2, %r40, %r41;
	mov.u32 	%r42, %ctaid.x;
	mov.u32 	%r43, %ntid.x;
	mov.u32 	%r44, %tid.x;
	mad.lo.s32 	%r3, %r42, %r43, %r44;
	mov.u32 	%r45, %ctaid.y;
	mov.u32 	%r46, %ntid.y;
	mov.u32 	%r47, %tid.y;
	mad.lo.s32 	%r48, %r45, %r46, %r47;
	setp.ge.s32 	%p1, %r1, %r38;
	setp.ge.s32 	%p2, %r2, %r29;
	or.pred  	%p3, %p1, %p2;
	setp.ge.s32 	%p4, %r3, %r36;
	or.pred  	%p5, %p4, %p3;
	setp.ge.s32 	%p6, %r48, %r39;
	or.pred  	%p7, %p5, %p6;
	@%p7 bra 	$L__BB0_19;
	mul.lo.s32 	%r64, %r34, %r3;
	mul.lo.s32 	%r6, %r35, %r48;
	add.s32 	%r49, %r64, %r32;
	min.s32 	%r7, %r49, %r30;
	add.s32 	%r50, %r6, %r33;
	min.s32 	%r8, %r50, %r31;
	setp.ge.s32 	%p8, %r64, %r7;
	mov.f32 	%f86, 0fFF7FFFFF;
	@%p8 bra 	$L__BB0_18;
	mad.lo.s32 	%r51, %r1, %r29, %r2;
	mul.lo.s32 	%r9, %r51, %r30;
	sub.s32 	%r52, %r8, %r6;
	and.b32  	%r10, %r52, 15;
	and.b32  	%r11, %r52, 7;
	and.b32  	%r12, %r52, 3;
	and.b32  	%r53, %r52, -16;
	neg.s32 	%r13, %r53;
	mov.f32 	%f86, 0fFF7FFFFF;
$L__BB0_3:
	setp.ge.s32 	%p9, %r6, %r8;
	@%p9 bra 	$L__BB0_17;
	sub.s32 	%r54, %r6, %r8;
	setp.gt.u32 	%p10, %r54, -16;
	add.s32 	%r55, %r9, %r64;
	mul.lo.s32 	%r15, %r55, %r31;
	mov.u32 	%r68, %r6;
	@%p10 bra 	$L__BB0_7;
	add.s32 	%r65, %r6, %r15;
	mov.u32 	%r66, %r13;
	mov.u32 	%r68, %r6;
$L__BB0_6:
	.pragma "nounroll";
	mul.wide.s32 	%rd5, %r65, 4;
	add.s64 	%rd6, %rd1, %rd5;
	ld.global.f32 	%f20, [%rd6];
	max.f32 	%f21, %f86, %f20;
	ld.global.f32 	%f22, [%rd6+4];
	max.f32 	%f23, %f21, %f22;
	ld.global.f32 	%f24, [%rd6+8];
	max.f32 	%f25, %f23, %f24;
	ld.global.f32 	%f26, [%rd6+12];
	max.f32 	%f27, %f25, %f26;
	ld.global.f32 	%f28, [%rd6+16];
	max.f32 	%f29, %f27, %f28;
	ld.global.f32 	%f30, [%rd6+20];
	max.f32 	%f31, %f29, %f30;
	ld.global.f32 	%f32, [%rd6+24];
	max.f32 	%f33, %f31, %f32;
	ld.global.f32 	%f34, [%rd6+28];
	max.f32 	%f35, %f33, %f34;
	ld.global.f32 	%f36, [%rd6+32];
	max.f32 	%f37, %f35, %f36;
	ld.global.f32 	%f38, [%rd6+36];
	max.f32 	%f39, %f37, %f38;
	ld.global.f32 	%f40, [%rd6+40];
	max.f32 	%f41, %f39, %f40;
	ld.global.f32 	%f42, [%rd6+44];
	max.f32 	%f43, %f41, %f42;
	ld.global.f32 	%f44, [%rd6+48];
	max.f32 	%f45, %f43, %f44;
	ld.global.f32 	%f46, [%rd6+52];
	max.f32 	%f47, %f45, %f46;
	ld.global.f32 	%f48, [%rd6+56];
	max.f32 	%f49, %f47, %f48;
	ld.global.f32 	%f50, [%rd6+60];
	max.f32 	%f86, %f49, %f50;
	add.s32 	%r68, %r68, 16;
	add.s32 	%r66, %r66, 16;
	add.s32 	%r65, %r65, 16;
	setp.ne.s32 	%p11, %r66, 0;
	@%p11 bra 	$L__BB0_6;
$L__BB0_7:
	setp.eq.s32 	%p12, %r10, 0;
	@%p12 bra 	$L__BB0_17;
	add.s32 	%r56, %r10, -1;
	setp.lt.u32 	%p13, %r56, 7;
	@%p13 bra 	$L__BB0_10;
	add.s32 	%r57, %r68, %r15;
	mul.wide.s32 	%rd7, %r57, 4;
	add.s64 	%rd8, %rd1, %rd7;
	ld.global.f32 	%f52, [%rd8];
	max.f32 	%f53, %f86, %f52;
	ld.global.f32 	%f54, [%rd8+4];
	max.f32 	%f55, %f53, %f54;
	ld.global.f32 	%f56, [%rd8+8];
	max.f32 	%f57, %f55, %f56;
	ld.global.f32 	%f58, [%rd8+12];
	max.f32 	%f59, %f57, %f58;
	ld.global.f32 	%f60, [%rd8+16];
	max.f32 	%f61, %f59, %f60;
	ld.global.f32 	%f62, [%rd8+20];
	max.f32 	%f63, %f61, %f62;
	ld.global.f32 	%f64, [%rd8+24];
	max.f32 	%f65, %f63, %f64;
	ld.global.f32 	%f66, [%rd8+28];
	max.f32 	%f86, %f65, %f66;
	add.s32 	%r68, %r68, 8;
$L__BB0_10:
	setp.eq.s32 	%p14, %r11, 0;
	@%p14 bra 	$L__BB0_17;
	add.s32 	%r58, %r11, -1;
	setp.lt.u32 	%p15, %r58, 3;
	@%p15 bra 	$L__BB0_13;
	add.s32 	%r59, %r68, %r15;
	mul.wide.s32 	%rd9, %r59, 4;
	add.s64 	%rd10, %rd1, %rd9;
	ld.global.f32 	%f68, [%rd10];
	max.f32 	%f69, %f86, %f68;
	ld.global.f32 	%f70, [%rd10+4];
	max.f32 	%f71, %f69, %f70;
	ld.global.f32 	%f72, [%rd10+8];
	max.f32 	%f73, %f71, %f72;
	ld.global.f32 	%f74, [%rd10+12];
	max.f32 	%f86, %f73, %f74;
	add.s32 	%r68, %r68, 4;
$L__BB0_13:
	setp.eq.s32 	%p16, %r12, 0;
	@%p16 bra 	$L__BB0_17;
	setp.eq.s32 	%p17, %r12, 1;
	add.s32 	%r60, %r68, %r15;
	mul.wide.s32 	%rd11, %r60, 4;
	add.s64 	%rd2, %rd1, %rd11;
	ld.global.f32 	%f75, [%rd2];
	max.f32 	%f86, %f86, %f75;
	@%p17 bra 	$L__BB0_17;
	setp.eq.s32 	%p18, %r12, 2;
	ld.global.f32 	%f76, [%rd2+4];
	max.f32 	%f86, %f86, %f76;
	@%p18 bra 	$L__BB0_17;
	ld.global.f32 	%f77, [%rd2+8];
	max.f32 	%f86, %f86, %f77;
$L__BB0_17:
	add.s32 	%r64, %r64, 1;
	setp.ne.s32 	%p19, %r64, %r7;
	@%p19 bra 	$L__BB0_3;
$L__BB0_18:
	mad.lo.s32 	%r61, %r1, %r29, %r2;
	mad.lo.s32 	%r62, %r61, %r36, %r3;
	mad.lo.s32 	%r63, %r62, %r39, %r48;
	cvta.to.global.u64 	%rd12, %rd3;
	mul.wide.s32 	%rd13, %r63, 4;
	add.s64 	%rd14, %rd12, %rd13;
	st.global.f32 	[%rd14], %f86;
$L__BB0_19:
	ret;

}
	// .globl	_Z19max_pool2d_kernel_1PKfPfiiiiiiiiii
.visible .entry _Z19max_pool2d_kernel_1PKfPfiiiiiiiiii(
	.param .u64 .ptr .align 1 _Z19max_pool2d_kernel_1PKfPfiiiiiiiiii_param_0,
	.param .u64 .ptr .align 1 _Z19max_pool2d_kernel_1PKfPfiiiiiiiiii_param_1,
	.param .u32 _Z19max_pool2d_kernel_1PKfPfiiiiiiiiii_param_2,
	.param .u32 _Z19max_pool2d_kernel_1PKfPfiiiiiiiiii_param_3,
	.param .u32 _Z19max_pool2d_kernel_1PKfPfiiiiiiiiii_param_4,
	.param .u32 _Z19max_pool2d_kernel_1PKfPfiiiiiiiiii_param_5,
	.param .u32 _Z19max_pool2d_kernel_1PKfPfiiiiiiiiii_param_6,
	.param .u32 _Z19max_pool2d_kernel_1PKfPfiiiiiiiiii_param_7,
	.param .u32 _Z19max_pool2d_kernel_1PKfPfiiiiiiiiii_param_8,
	.param .u32 _Z19max_pool2d_kernel_1PKfPfiiiiiiiiii_param_9,
	.param .u32 _Z19max_pool2d_kernel_1PKfPfiiiiiiiiii_param_10,
	.param .u32 _Z19max_pool2d_kernel_1PKfPfiiiiiiiiii_param_11
)
{
	.reg .pred 	%p<38>;
	.reg .b32 	%r<108>;
	.reg .b32 	%f<88>;
	.reg .b64 	%rd<10>;

	ld.param.u64 	%rd2, [_Z19max_pool2d_kernel_1PKfPfiiiiiiiiii_param_0];
	ld.param.u32 	%r55, [_Z19max_pool2d_kernel_1PKfPfiiiiiiiiii_param_2];
	ld.param.u32 	%r46, [_Z19max_pool2d_kernel_1PKfPfiiiiiiiiii_param_3];
	ld.param.u32 	%r47, [_Z19max_pool2d_kernel_1PKfPfiiiiiiiiii_param_4];
	ld.param.u32 	%r48, [_Z19max_pool2d_kernel_1PKfPfiiiiiiiiii_param_5];
	ld.param.u32 	%r49, [_Z19max_pool2d_kernel_1PKfPfiiiiiiiiii_param_6];
	ld.param.u32 	%r50, [_Z19max_pool2d_kernel_1PKfPfiiiiiiiiii_param_7];
	ld.param.u32 	%r51, [_Z19max_pool2d_kernel_1PKfPfiiiiiiiiii_param_8];
	ld.param.u32 	%r52, [_Z19max_pool2d_kernel_1PKfPfiiiiiiiiii_param_9];
	ld.param.u32 	%r53, [_Z19max_pool2d_kernel_1PKfPfiiiiiiiiii_param_10];
	ld.param.u32 	%r54, [_Z19max_pool2d_kernel_1PKfPfiiiiiiiiii_param_11];
	mov.u32 	%r56, %ctaid.z;
	div.u32 	%r1, %r56, %r46;
	mul.lo.s32 	%r57, %r1, %r46;
	sub.s32 	%r2, %r56, %r57;
	mov.u32 	%r58, %ctaid.x;
	mov.u32 	%r3, %ntid.x;
	mul.lo.s32 	%r4, %r58, %r3;
	mov.u32 	%r5, %tid.x;
	mov.u32 	%r59, %ctaid.y;
	mov.u32 	%r6, %ntid.y;
	mul.lo.s32 	%r7, %r59, %r6;
	mov.u32 	%r8, %tid.y;
	setp.ge.s32 	%p1, %r1, %r55;
	setp.ge.s32 	%p2, %r2, %r46;
	or.pred  	%p3, %p1, %p2;
	@%p3 bra 	$L__BB1_54;
	mad.lo.s32 	%r60, %r51, %r3, %r49;
	add.s32 	%r9, %r60, -1;
	mad.lo.s32 	%r61, %r52, %r6, %r50;
	add.s32 	%r10, %r61, -1;
	setp.ge.s32 	%p4, %r5, %r9;
	@%p4 bra 	$L__BB1_9;
	mad.lo.s32 	%r62, %r1, %r46, %r2;
	mul.lo.s32 	%r11, %r62, %r47;
	cvta.to.global.u64 	%rd1, %rd2;
	mul.lo.s32 	%r12, %r52, %r7;
	mul.lo.s32 	%r13, %r51, %r4;
	mov.u32 	%r101, %r5;
$L__BB1_3:
	setp.ge.s32 	%p5, %r8, %r10;
	@%p5 bra 	$L__BB1_8;
	add.s32 	%r15, %r101, %r13;
	add.s32 	%r63, %r15, %r11;
	mul.lo.s32 	%r16, %r63, %r48;
	mov.u32 	%r102, %r8;
$L__BB1_5:
	setp.ge.s32 	%p6, %r15, %r47;
	add.s32 	%r18, %r102, %r12;
	setp.ge.s32 	%p7, %r18, %r48;
	mov.f32 	%f63, 0fFF7FFFFF;
	or.pred  	%p8, %p6, %p7;
	@%p8 bra 	$L__BB1_7;
	add.s32 	%r64, %r18, %r16;
	mul.wide.s32 	%rd4, %r64, 4;
	add.s64 	%rd5, %rd1, %rd4;
	ld.global.f32 	%f63, [%rd5];
$L__BB1_7:
	mad.lo.s32 	%r65, %r101, %r10, %r102;
	shl.b32 	%r66, %r65, 2;
	mov.u32 	%r67, shared_mem;
	add.s32 	%r68, %r67, %r66;
	st.shared.f32 	[%r68], %f63;
	add.s32 	%r102, %r102, %r6;
	setp.lt.s32 	%p9, %r102, %r10;
	@%p9 bra 	$L__BB1_5;
$L__BB1_8:
	add.s32 	%r101, %r101, %r3;
	setp.lt.s32 	%p10, %r101, %r9;
	@%p10 bra 	$L__BB1_3;
$L__BB1_9:
	bar.sync 	0;
	setp.lt.s32 	%p11, %r49, 1;
	mov.f32 	%f66, 0fFF7FFFFF;
	@%p11 bra 	$L__BB1_53;
	mul.lo.s32 	%r21, %r51, %r5;
	mul.lo.s32 	%r22, %r52, %r8;
	and.b32  	%r23, %r50, 7;
	add.s32 	%r24, %r23, -1;
	and.b32  	%r25, %r50, 3;
	and.b32  	%r26, %r50, 2147483640;
	and.b32  	%r27, %r50, 1;
	mov.f32 	%f66, 0fFF7FFFFF;
	mov.b32 	%r103, 0;
$L__BB1_11:
	setp.lt.s32 	%p12, %r50, 1;
	add.s32 	%r29, %r103, %r21;
	setp.ge.s32 	%p13, %r29, %r9;
	or.pred  	%p14, %p13, %p12;
	@%p14 bra 	$L__BB1_52;
	setp.lt.u32 	%p15, %r50, 8;
	mul.lo.s32 	%r30, %r29, %r10;
	mov.b32 	%r106, 0;
	@%p15 bra 	$L__BB1_31;
	mov.b32 	%r104, 0;
$L__BB1_14:
	.pragma "nounroll";
	add.s32 	%r32, %r104, %r22;
	setp.ge.s32 	%p16, %r32, %r10;
	add.s32 	%r72, %r32, %r30;
	shl.b32 	%r73, %r72, 2;
	mov.u32 	%r74, shared_mem;
	add.s32 	%r33, %r74, %r73;
	@%p16 bra 	$L__BB1_16;
	ld.shared.f32 	%f46, [%r33];
	max.f32 	%f66, %f66, %f46;
$L__BB1_16:
	add.s32 	%r75, %r32, 1;
	setp.ge.s32 	%p17, %r75, %r10;
	@%p17 bra 	$L__BB1_18;
	ld.shared.f32 	%f47, [%r33+4];
	max.f32 	%f66, %f66, %f47;
$L__BB1_18:
	add.s32 	%r76, %r32, 2;
	setp.ge.s32 	%p18, %r76, %r10;
	@%p18 bra 	$L__BB1_20;
	ld.shared.f32 	%f48, [%r33+8];
	max.f32 	%f66, %f66, %f48;
$L__BB1_20:
	add.s32 	%r77, %r32, 3;
	setp.ge.s32 	%p19, %r77, %r10;
	@%p19 bra 	$L__BB1_22;
	ld.shared.f32 	%f49, [%r33+12];
	max.f32 	%f66, %f66, %f49;
$L__BB1_22:
	add.s32 	%r78, %r32, 4;
	setp.ge.s32 	%p20, %r78, %r10;
	@%p20 bra 	$L__BB1_24;
	ld.shared.f32 	%f50, [%r33+16];
	max.f32 	%f66, %f66, %f50;
$L__BB1_24:
	add.s32 	%r79, %r32, 5;
	setp.ge.s32 	%p21, %r79, %r10;
	@%p21 bra 	$L__BB1_26;
	ld.shared.f32 	%f51, [%r33+20];
	max.f32 	%f66, %f66, %f51;
$L__BB1_26:
	add.s32 	%r80, %r32, 6;
	setp.ge.s32 	%p22, %r80, %r10;
	@%p22 bra 	$L__BB1_28;
	ld.shared.f32 	%f52, [%r33+24];
	max.f32 	%f66, %f66, %f52;
$L__BB1_28:
	add.s32 	%r81, %r32, 7;
	setp.ge.s32 	%p23, %r81, %r10;
	@%p23 bra 	$L__BB1_30;
	ld.shared.f32 	%f53, [%r33+28];
	max.f32 	%f66, %f66, %f53;
$L__BB1_30:
	add.s32 	%r104, %r104, 8;
	setp.ne.s32 	%p24, %r104, %r26;
	mov.u32 	%r106, %r26;
	@%p24 bra 	$L__BB1_14;
$L__BB1_31:
	setp.eq.s32 	%p25, %r23, 0;
	@%p25 bra 	$L__BB1_52;
	setp.lt.u32 	%p26, %r24, 3;
	@%p26 bra 	$L__BB1_42;
	add.s32 	%r36, %r106, %r22;
	setp.ge.s32 	%p27, %r36, %r10;
	add.s32 	%r82, %r36, %r30;
	shl.b32 	%r83, %r82, 2;
	mov.u32 	%r84, shared_mem;
	add.s32 	%r37, %r84, %r83;
	@%p27 bra 	$L__BB1_35;
	ld.shared.f32 	%f55, [%r37];
	max.f32 	%f66, %f66, %f55;
$L__BB1_35:
	add.s32 	%r85, %r36, 1;
	setp.ge.s32 	%p28, %r85, %r10;
	@%p28 bra 	$L__BB1_37;
	ld.shared.f32 	%f56, [%r37+4];
	max.f32 	%f66, %f66, %f56;
$L__BB1_37:
	add.s32 	%r86, %r36, 2;
	setp.ge.s32 	%p29, %r86, %r10;
	@%p29 bra 	$L__BB1_39;
	ld.shared.f32 	%f57, [%r37+8];
	max.f32 	%f66, %f66, %f57;
$L__BB1_39:
	add.s32 	%r87, %r36, 3;
	setp.ge.s32 	%p30, %r87, %r10;
	@%p30 bra 	$L__BB1_41;
	ld.shared.f32 	%f58, [%r37+12];
	max.f32 	%f66, %f66, %f58;
$L__BB1_41:
	add.s32 	%r106, %r106, 4;
$L__BB1_42:
	setp.eq.s32 	%p31, %r25, 0;
	@%p31 bra 	$L__BB1_52;
	setp.eq.s32 	%p32, %r25, 1;
	@%p32 bra 	$L__BB1_49;
	add.s32 	%r40, %r106, %r22;
	setp.ge.s32 	%p33, %r40, %r10;
	add.s32 	%r88, %r40, %r30;
	shl.b32 	%r89, %r88, 2;
	mov.u32 	%r90, shared_mem;
	add.s32 	%r41, %r90, %r89;
	@%p33 bra 	$L__BB1_46;
	ld.shared.f32 	%f60, [%r41];
	max.f32 	%f66, %f66, %f60;
$L__BB1_46:
	add.s32 	%r91, %r40, 1;
	setp.ge.s32 	%p34, %r91, %r10;
	@%p34 bra 	$L__BB1_48;
	ld.shared.f32 	%f61, [%r41+4];
	max.f32 	%f66, %f66, %f61;
$L__BB1_48:
	add.s32 	%r106, %r106, 2;
$L__BB1_49:
	setp.eq.s32 	%p35, %r27, 0;
	@%p35 bra 	$L__BB1_52;
	add.s32 	%r44, %r106, %r22;
	setp.ge.s32 	%p36, %r44, %r10;
	@%p36 bra 	$L__BB1_52;
	add.s32 	%r92, %r44, %r30;
	shl.b32 	%r93, %r92, 2;
	mov.u32 	%r94, shared_mem;
	add.s32 	%r95, %r94, %r93;
	ld.shared.f32 	%f62, [%r95];
	max.f32 	%f66, %f66, %f62;
$L__BB1_52:
	add.s32 	%r103, %r103, 1;
	setp.ne.s32 	%p37, %r103, %r49;
	@%p37 bra 	$L__BB1_11;
$L__BB1_53:
	ld.param.u64 	%rd9, [_Z19max_pool2d_kernel_1PKfPfiiiiiiiiii_param_1];
	mad.lo.s32 	%r96, %r1, %r46, %r2;
	add.s32 	%r97, %r4, %r5;
	mad.lo.s32 	%r98, %r96, %r53, %r97;
	add.s32 	%r99, %r7, %r8;
	mad.lo.s32 	%r100, %r98, %r54, %r99;
	cvta.to.global.u64 	%rd6, %rd9;
	mul.wide.s32 	%rd7, %r100, 4;
	add.s64 	%rd8, %rd6, %rd7;
	st.global.f32 	[%rd8], %f66;
$L__BB1_54:
	ret;

}


// ===== COMPILED SASS (sm_100) =====

	.target	sm_100

	.elftype	@"ET_EXEC"


//--------------------- .note.nv.tkinfo           --------------------------
	.section	.note.nv.tkinfo,"",@"SHT_NOTE"
	.sectionflags	@"SHF_NOTE_NV_TKINFO"
	.tkinfo
        /*0018*/ 	.word	0x00000002
        /*0030*/ 	.string	""
        /*0030*/ 	.string	"ptxas"
        /*0030*/ 	.string	"Cuda compilation tools, release 13.0, V13.0.88"
        /*0030*/ 	.string	"Build cuda_13.0.r13.0/compiler.36424714_0"
        /*0030*/ 	.string	"-arch sm_100 -m 64 "



//--------------------- .note.nv.cuinfo           --------------------------
	.section	.note.nv.cuinfo,"",@"SHT_NOTE"
	.sectionflags	@"SHF_NOTE_NV_CUINFO"
        /*0018*/ 	.short	0x0002
        /*001a*/ 	.short	0x0064
        /*001c*/ 	.short	0x0082
	.zero		2


//--------------------- .nv.info                  --------------------------
	.section	.nv.info,"",@"SHT_CUDA_INFO"
	.align	4


	//----- nvinfo : EIATTR_REGCOUNT
	.align		4
        /*0000*/ 	.byte	0x04, 0x2f
        /*0002*/ 	.short	(.L_1 - .L_0)
	.align		4
.L_0:
        /*0004*/ 	.word	index@(_Z19max_pool2d_kernel_0PKfPfiiiiiiiiii)
        /*0008*/ 	.word	0x0000001e


	//----- nvinfo : EIATTR_FRAME_SIZE
	.align		4
.L_1:
        /*000c*/ 	.byte	0x04, 0x11
        /*000e*/ 	.short	(.L_3 - .L_2)
	.align		4
.L_2:
        /*0010*/ 	.word	index@(_Z19max_pool2d_kernel_0PKfPfiiiiiiiiii)
        /*0014*/ 	.word	0x00000000


	//----- nvinfo : EIATTR_REGCOUNT
	.align		4
.L_3:
        /*0018*/ 	.byte	0x04, 0x2f
        /*001a*/ 	.short	(.L_5 - .L_4)
	.align		4
.L_4:
        /*001c*/ 	.word	index@(_Z19max_pool2d_kernel_1PKfPfiiiiiiiiii)
        /*0020*/ 	.word	0x00000015


	//----- nvinfo : EIATTR_FRAME_SIZE
	.align		4
.L_5:
        /*0024*/ 	.byte	0x04, 0x11
        /*0026*/ 	.short	(.L_7 - .L_6)
	.align		4
.L_6:
        /*0028*/ 	.word	index@(_Z19max_pool2d_kernel_1PKfPfiiiiiiiiii)
        /*002c*/ 	.word	0x00000000


	//----- nvinfo : EIATTR_MIN_STACK_SIZE
	.align		4
.L_7:
        /*0030*/ 	.byte	0x04, 0x12
        /*0032*/ 	.short	(.L_9 - .L_8)
	.align		4
.L_8:
        /*0034*/ 	.word	index@(_Z19max_pool2d_kernel_1PKfPfiiiiiiiiii)
        /*0038*/ 	.word	0x00000000


	//----- nvinfo : EIATTR_MIN_STACK_SIZE
	.align		4
.L_9:
        /*003c*/ 	.byte	0x04, 0x12
        /*003e*/ 	.short	(.L_11 - .L_10)
	.align		4
.L_10:
        /*0040*/ 	.word	index@(_Z19max_pool2d_kernel_0PKfPfiiiiiiiiii)
        /*0044*/ 	.word	0x00000000
.L_11:


//--------------------- .nv.compat                --------------------------
	.section	.nv.compat,"",@"SHT_CUDA_COMPAT_INFO"
	.align	4
        /*0000*/ 	.byte	0x02, 0x09, 0x00, 0x00, 0x02, 0x02, 0x01, 0x00, 0x02, 0x05, 0x05, 0x00, 0x03, 0x07, 0x01, 0x01
        /*0010*/ 	.byte	0x02, 0x03, 0x00, 0x00, 0x02, 0x06, 0x01, 0x00, 0x04, 0x0b, 0x08, 0x00, 0x09, 0x00, 0x00, 0x00
        /*0020*/ 	.byte	0x00, 0x00, 0x00, 0x00


//--------------------- .nv.info._Z19max_pool2d_kernel_1PKfPfiiiiiiiiii --------------------------
	.section	.nv.info._Z19max_pool2d_kernel_1PKfPfiiiiiiiiii,"",@"SHT_CUDA_INFO"
	.sectionflags	@""
	.align	4


	//----- nvinfo : EIATTR_CUDA_API_VERSION
	.align		4
        /*0000*/ 	.byte	0x04, 0x37
        /*0002*/ 	.short	(.L_13 - .L_12)
.L_12:
        /*0004*/ 	.word	0x00000082


	//----- nvinfo : EIATTR_KPARAM_INFO
	.align		4
.L_13:
        /*0008*/ 	.byte	0x04, 0x17
        /*000a*/ 	.short	(.L_15 - .L_14)
.L_14:
        /*000c*/ 	.word	0x00000000
        /*0010*/ 	.short	0x000b
        /*0012*/ 	.short	0x0034
        /*0014*/ 	.byte	0x00, 0xf0, 0x11, 0x00


	//----- nvinfo : EIATTR_KPARAM_INFO
	.align		4
.L_15:
        /*0018*/ 	.byte	0x04, 0x17
        /*001a*/ 	.short	(.L_17 - .L_16)
.L_16:
        /*001c*/ 	.word	0x00000000
        /*0020*/ 	.short	0x000a
        /*0022*/ 	.short	0x0030
        /*0024*/ 	.byte	0x00, 0xf0, 0x11, 0x00


	//----- nvinfo : EIATTR_KPARAM_INFO
	.align		4
.L_17:
        /*0028*/ 	.byte	0x04, 0x17
        /*002a*/ 	.short	(.L_19 - .L_18)
.L_18:
        /*002c*/ 	.word	0x00000000
        /*0030*/ 	.short	0x0009
        /*0032*/ 	.short	0x002c
        /*0034*/ 	.byte	0x00, 0xf0, 0x11, 0x00


	//----- nvinfo : EIATTR_KPARAM_INFO
	.align		4
.L_19:
        /*0038*/ 	.byte	0x04, 0x17
        /*003a*/ 	.short	(.L_21 - .L_20)
.L_20:
        /*003c*/ 	.word	0x00000000
        /*0040*/ 	.short	0x0008
        /*0042*/ 	.short	0x0028
        /*0044*/ 	.byte	0x00, 0xf0, 0x11, 0x00


	//----- nvinfo : EIATTR_KPARAM_INFO
	.align		4
.L_21:
        /*0048*/ 	.byte	0x04, 0x17
        /*004a*/ 	.short	(.L_23 - .L_22)
.L_22:
        /*004c*/ 	.word	0x00000000
        /*0050*/ 	.short	0x0007
        /*0052*/ 	.short	0x0024
        /*0054*/ 	.byte	0x00, 0xf0, 0x11, 0x00


	//----- nvinfo : EIATTR_KPARAM_INFO
	.align		4
.L_23:
        /*0058*/ 	.byte	0x04, 0x17
        /*005a*/ 	.short	(.L_25 - .L_24)
.L_24:
        /*005c*/ 	.word	0x00000000
        /*0060*/ 	.short	0x0006
        /*0062*/ 	.short	0x0020
        /*0064*/ 	.byte	0x00, 0xf0, 0x11, 0x00


	//----- nvinfo : EIATTR_KPARAM_INFO
	.align		4
.L_25:
        /*0068*/ 	.byte	0x04, 0x17
        /*006a*/ 	.short	(.L_27 - .L_26)
.L_26:
        /*006c*/ 	.word	0x00000000
        /*0070*/ 	.short	0x0005
        /*0072*/ 	.short	0x001c
        /*0074*/ 	.byte	0x00, 0xf0, 0x11, 0x00


	//----- nvinfo : EIATTR_KPARAM_INFO
	.align		4
.L_27:
        /*0078*/ 	.byte	0x04, 0x17
        /*007a*/ 	.short	(.L_29 - .L_28)
.L_28:
        /*007c*/ 	.word	0x00000000
        /*0080*/ 	.short	0x0004
        /*0082*/ 	.short	0x0018
        /*0084*/ 	.byte	0x00, 0xf0, 0x11, 0x00


	//----- nvinfo : EIATTR_KPARAM_INFO
	.align		4
.L_29:
        /*0088*/ 	.byte	0x04, 0x17
        /*008a*/ 	.short	(.L_31 - .L_30)
.L_30:
        /*008c*/ 	.word	0x00000000
        /*0090*/ 	.short	0x0003
        /*0092*/ 	.short	0x0014
        /*0094*/ 	.byte	0x00, 0xf0, 0x11, 0x00


	//----- nvinfo : EIATTR_KPARAM_INFO
	.align		4
.L_31:
        /*0098*/ 	.byte	0x04, 0x17
        /*009a*/ 	.short	(.L_33 - .L_32)
.L_32:
        /*009c*/ 	.word	0x00000000
        /*00a0*/ 	.short	0x0002
        /*00a2*/ 	.short	0x0010
        /*00a4*/ 	.byte	0x00, 0xf0, 0x11, 0x00


	//----- nvinfo : EIATTR_KPARAM_INFO
	.align		4
.L_33:
        /*00a8*/ 	.byte	0x04, 0x17
        /*00aa*/ 	.short	(.L_35 - .L_34)
.L_34:
        /*00ac*/ 	.word	0x00000000
        /*00b0*/ 	.short	0x0001
        /*00b2*/ 	.short	0x0008
        /*00b4*/ 	.byte	0x00, 0xf5, 0x21, 0x00


	//----- nvinfo : EIATTR_KPARAM_INFO
	.align		4
.L_35:
        /*00b8*/ 	.byte	0x04, 0x17
        /*00ba*/ 	.short	(.L_37 - .L_36)
.L_36:
        /*00bc*/ 	.word	0x00000000
        /*00c0*/ 	.short	0x0000
        /*00c2*/ 	.short	0x0000
        /*00c4*/ 	.byte	0x00, 0xf5, 0x21, 0x00


	//----- nvinfo : EIATTR_SPARSE_MMA_MASK
	.align		4
.L_37:
        /*00c8*/ 	.byte	0x03, 0x50
        /*00ca*/ 	.short	0x0000


	//----- nvinfo : EIATTR_MAXREG_COUNT
	.align		4
        /*00cc*/ 	.byte	0x03, 0x1b
        /*00ce*/ 	.short	0x00ff


	//----- nvinfo : EIATTR_NUM_BARRIERS
	.align		4
        /*00d0*/ 	.byte	0x02, 0x4c
        /*00d2*/ 	.byte	0x01
	.zero		1


	//----- nvinfo : EIATTR_MERCURY_ISA_VERSION
	.align		4
        /*00d4*/ 	.byte	0x03, 0x5f
        /*00d6*/ 	.short	0x0101


	//----- nvinfo : EIATTR_VRC_CTA_INIT_COUNT
	.align		4
        /*00d8*/ 	.byte	0x02, 0x4a
	.zero		1
	.zero		1


	//----- nvinfo : EIATTR_EXIT_INSTR_OFFSETS
	.align		4
        /*00dc*/ 	.byte	0x04, 0x1c
        /*00de*/ 	.short	(.L_39 - .L_38)


	//   ....[0]....
.L_38:
        /*00e0*/ 	.word	0x000001a0


	//   ....[1]....
        /*00e4*/ 	.word	0x00000d80


	//----- nvinfo : EIATTR_CRS_STACK_SIZE
	.align		4
.L_39:
        /*00e8*/ 	.byte	0x04, 0x1e
        /*00ea*/ 	.short	(.L_41 - .L_40)
.L_40:
        /*00ec*/ 	.word	0x00000000


	//----- nvinfo : EIATTR_CBANK_PARAM_SIZE
	.align		4
.L_41:
        /*00f0*/ 	.byte	0x03, 0x19
        /*00f2*/ 	.short	0x0038


	//----- nvinfo : EIATTR_PARAM_CBANK
	.align		4
        /*00f4*/ 	.byte	0x04, 0x0a
        /*00f6*/ 	.short	(.L_43 - .L_42)
	.align		4
.L_42:
        /*00f8*/ 	.word	index@(.nv.constant0._Z19max_pool2d_kernel_1PKfPfiiiiiiiiii)
        /*00fc*/ 	.short	0x0380
        /*00fe*/ 	.short	0x0038


	//----- nvinfo : EIATTR_SW_WAR
	.align		4
.L_43:
        /*0100*/ 	.byte	0x04, 0x36
        /*0102*/ 	.short	(.L_45 - .L_44)
.L_44:
        /*0104*/ 	.word	0x00000008
.L_45:


//--------------------- .nv.info._Z19max_pool2d_kernel_0PKfPfiiiiiiiiii --------------------------
	.section	.nv.info._Z19max_pool2d_kernel_0PKfPfiiiiiiiiii,"",@"SHT_CUDA_INFO"
	.sectionflags	@""
	.align	4


	//----- nvinfo : EIATTR_CUDA_API_VERSION
	.align		4
        /*0000*/ 	.byte	0x04, 0x37
        /*0002*/ 	.short	(.L_47 - .L_46)
.L_46:
        /*0004*/ 	.word	0x00000082


	//----- nvinfo : EIATTR_KPARAM_INFO
	.align		4
.L_47:
        /*0008*/ 	.byte	0x04, 0x17
        /*000a*/ 	.short	(.L_49 - .L_48)
.L_48:
        /*000c*/ 	.word	0x00000000
        /*0010*/ 	.short	0x000b
        /*0012*/ 	.short	0x0034
        /*0014*/ 	.byte	0x00, 0xf0, 0x11, 0x00


	//----- nvinfo : EIATTR_KPARAM_INFO
	.align		4
.L_49:
        /*0018*/ 	.byte	0x04, 0x17
        /*001a*/ 	.short	(.L_51 - .L_50)
.L_50:
        /*001c*/ 	.word	0x00000000
        /*0020*/ 	.short	0x000a
        /*0022*/ 	.short	0x0030
        /*0024*/ 	.byte	0x00, 0xf0, 0x11, 0x00


	//----- nvinfo : EIATTR_KPARAM_INFO
	.align		4
.L_51:
        /*0028*/ 	.byte	0x04, 0x17
        /*002a*/ 	.short	(.L_53 - .L_52)
.L_52:
        /*002c*/ 	.word	0x00000000
        /*0030*/ 	.short	0x0009
        /*0032*/ 	.short	0x002c
        /*0034*/ 	.byte	0x00, 0xf0, 0x11, 0x00


	//----- nvinfo : EIATTR_KPARAM_INFO
	.align		4
.L_53:
        /*0038*/ 	.byte	0x04, 0x17
        /*003a*/ 	.short	(.L_55 - .L_54)
.L_54:
        /*003c*/ 	.word	0x00000000
        /*0040*/ 	.short	0x0008
        /*0042*/ 	.short	0x0028
        /*0044*/ 	.byte	0x00, 0xf0, 0x11, 0x00


	//----- nvinfo : EIATTR_KPARAM_INFO
	.align		4
.L_55:
        /*0048*/ 	.byte	0x04, 0x17
        /*004a*/ 	.short	(.L_57 - .L_56)
.L_56:
        /*004c*/ 	.word	0x00000000
        /*0050*/ 	.short	0x0007
        /*0052*/ 	.short	0x0024
        /*0054*/ 	.byte	0x00, 0xf0, 0x11, 0x00


	//----- nvinfo : EIATTR_KPARAM_INFO
	.align		4
.L_57:
        /*0058*/ 	.byte	0x04, 0x17
        /*005a*/ 	.short	(.L_59 - .L_58)
.L_58:
        /*005c*/ 	.word	0x00000000
        /*0060*/ 	.short	0x0006
        /*0062*/ 	.short	0x0020
        /*0064*/ 	.byte	0x00, 0xf0, 0x11, 0x00


	//----- nvinfo : EIATTR_KPARAM_INFO
	.align		4
.L_59:
        /*0068*/ 	.byte	0x04, 0x17
        /*006a*/ 	.short	(.L_61 - .L_60)
.L_60:
        /*006c*/ 	.word	0x00000000
        /*0070*/ 	.short	0x0005
        /*0072*/ 	.short	0x001c
        /*0074*/ 	.byte	0x00, 0xf0, 0x11, 0x00


	//----- nvinfo : EIATTR_KPARAM_INFO
	.align		4
.L_61:
        /*0078*/ 	.byte	0x04, 0x17
        /*007a*/ 	.short	(.L_63 - .L_62)
.L_62:
        /*007c*/ 	.word	0x00000000
        /*0080*/ 	.short	0x0004
        /*0082*/ 	.short	0x0018
        /*0084*/ 	.byte	0x00, 0xf0, 0x11, 0x00


	//----- nvinfo : EIATTR_KPARAM_INFO
	.align		4
.L_63:
        /*0088*/ 	.byte	0x04, 0x17
        /*008a*/ 	.short	(.L_65 - .L_64)
.L_64:
        /*008c*/ 	.word	0x00000000
        /*0090*/ 	.short	0x0003
        /*0092*/ 	.short	0x0014
        /*0094*/ 	.byte	0x00, 0xf0, 0x11, 0x00


	//----- nvinfo : EIATTR_KPARAM_INFO
	.align		4
.L_65:
        /*0098*/ 	.byte	0x04, 0x17
        /*009a*/ 	.short	(.L_67 - .L_66)
.L_66:
        /*009c*/ 	.word	0x00000000
        /*00a0*/ 	.short	0x0002
        /*00a2*/ 	.short	0x0010
        /*00a4*/ 	.byte	0x00, 0xf0, 0x11, 0x00


	//----- nvinfo : EIATTR_KPARAM_INFO
	.align		4
.L_67:
        /*00a8*/ 	.byte	0x04, 0x17
        /*00aa*/ 	.short	(.L_69 - .L_68)
.L_68:
        /*00ac*/ 	.word	0x00000000
        /*00b0*/ 	.short	0x0001
        /*00b2*/ 	.short	0x0008
        /*00b4*/ 	.byte	0x00, 0xf5, 0x21, 0x00


	//----- nvinfo : EIATTR_KPARAM_INFO
	.align		4
.L_69:
        /*00b8*/ 	.byte	0x04, 0x17
        /*00ba*/ 	.short	(.L_71 - .L_70)
.L_70:
        /*00bc*/ 	.word	0x00000000
        /*00c0*/ 	.short	0x0000
        /*00c2*/ 	.short	0x0000
        /*00c4*/ 	.byte	0x00, 0xf5, 0x21, 0x00


	//----- nvinfo : EIATTR_SPARSE_MMA_MASK
	.align		4
.L_71:
        /*00c8*/ 	.byte	0x03, 0x50
        /*00ca*/ 	.short	0x0000


	//----- nvinfo : EIATTR_MAXREG_COUNT
	.align		4
        /*00cc*/ 	.byte	0x03, 0x1b
        /*00ce*/ 	.short	0x00ff


	//----- nvinfo : EIATTR_MERCURY_ISA_VERSION
	.align		4
        /*00d0*/ 	.byte	0x03, 0x5f
        /*00d2*/ 	.short	0x0101


	//----- nvinfo : EIATTR_VRC_CTA_INIT_COUNT
	.align		4
        /*00d4*/ 	.byte	0x02, 0x4a
	.zero		1
	.zero		1


	//----- nvinfo : EIATTR_EXIT_INSTR_OFFSETS
	.align		4
        /*00d8*/ 	.byte	0x04, 0x1c
        /*00da*/ 	.short	(.L_73 - .L_72)


	//   ....[0]....
.L_72:
        /*00dc*/ 	.word	0x00000240


	//   ....[1]....
        /*00e0*/ 	.word	0x00000ad0


	//----- nvinfo : EIATTR_CRS_STACK_SIZE
	.align		4
.L_73:
        /*00e4*/ 	.byte	0x04, 0x1e
        /*00e6*/ 	.short	(.L_75 - .L_74)
.L_74:
        /*00e8*/ 	.word	0x00000000


	//----- nvinfo : EIATTR_CBANK_PARAM_SIZE
	.align		4
.L_75:
        /*00ec*/ 	.byte	0x03, 0x19
        /*00ee*/ 	.short	0x0038


	//----- nvinfo : EIATTR_PARAM_CBANK
	.align		4
        /*00f0*/ 	.byte	0x04, 0x0a
        /*00f2*/ 	.short	(.L_77 - .L_76)
	.align		4
.L_76:
        /*00f4*/ 	.word	index@(.nv.constant0._Z19max_pool2d_kernel_0PKfPfiiiiiiiiii)
        /*00f8*/ 	.short	0x0380
        /*00fa*/ 	.short	0x0038


	//----- nvinfo : EIATTR_SW_WAR
	.align		4
.L_77:
        /*00fc*/ 	.byte	0x04, 0x36
        /*00fe*/ 	.short	(.L_79 - .L_78)
.L_78:
        /*0100*/ 	.word	0x00000008
.L_79:


//--------------------- .nv.callgraph             --------------------------
	.section	.nv.callgraph,"",@"SHT_CUDA_CALLGRAPH"
	.align	4
	.sectionentsize	8
	.align		4
        /*0000*/ 	.word	0x00000000
	.align		4
        /*0004*/ 	.word	0xffffffff
	.align		4
        /*0008*/ 	.word	0x00000000
	.align		4
        /*000c*/ 	.word	0xfffffffe
	.align		4
        /*0010*/ 	.word	0x00000000
	.align		4
        /*0014*/ 	.word	0xfffffffd
	.align		4
        /*0018*/ 	.word	0x00000000
	.align		4
        /*001c*/ 	.word	0xfffffffc


//--------------------- .text._Z19max_pool2d_kernel_1PKfPfiiiiiiiiii --------------------------
	.section	.text._Z19max_pool2d_kernel_1PKfPfiiiiiiiiii,"ax",@progbits
	.align	128
        .global         _Z19max_pool2d_kernel_1PKfPfiiiiiiiiii
        .type           _Z19max_pool2d_kernel_1PKfPfiiiiiiiiii,@function
        .size           _Z19max_pool2d_kernel_1PKfPfiiiiiiiiii,(.L_x_28 - _Z19max_pool2d_kernel_1PKfPfiiiiiiiiii)
        .other          _Z19max_pool2d_kernel_1PKfPfiiiiiiiiii,@"STO_CUDA_ENTRY STV_DEFAULT"
_Z19max_pool2d_kernel_1PKfPfiiiiiiiiii:
.text._Z19max_pool2d_kernel_1PKfPfiiiiiiiiii:
[----:B------:R-:W-:Y:S08]  /*0000*/  LDC R1, c[0x0][0x37c] ;  /* 0x0000df00ff017b82 */ /* 0x000ff00000000800 */
[----:B------:R-:W0:Y:S01]  /*0010*/  LDC.64 R4, c[0x0][0x390] ;  /* 0x0000e400ff047b82 */ /* 0x000e220000000a00 */
[----:B------:R-:W1:Y:S07]  /*0020*/  LDCU UR5, c[0x0][0x360] ;  /* 0x00006c00ff0577ac */ /* 0x000e6e0008000800 */
[----:B------:R-:W2:Y:S01]  /*0030*/  S2UR UR4, SR_CTAID.Z ;  /* 0x00000000000479c3 */ /* 0x000ea20000002700 */
[----:B0-----:R-:W0:Y:S01]  /*0040*/  I2F.U32.RP R6, R5 ;  /* 0x0000000500067306 */ /* 0x001e220000209000 */
[----:B------:R-:W-:-:S07]  /*0050*/  ISETP.NE.U32.AND P2, PT, R5, RZ, PT ;  /* 0x000000ff0500720c */ /* 0x000fce0003f45070 */
[----:B0-----:R-:W0:Y:S02]  /*0060*/  MUFU.RCP R6, R6 ;  /* 0x0000000600067308 */ /* 0x001e240000001000 */
[----:B0-----:R-:W-:-:S06]  /*0070*/  VIADD R2, R6, 0xffffffe ;  /* 0x0ffffffe06027836 */ /* 0x001fcc0000000000 */
[----:B------:R0:W3:Y:S02]  /*0080*/  F2I.FTZ.U32.TRUNC.NTZ R3, R2 ;  /* 0x0000000200037305 */ /* 0x0000e4000021f000 */
[----:B0-----:R-:W-:Y:S02]  /*0090*/  IMAD.MOV.U32 R2, RZ, RZ, RZ ;  /* 0x000000ffff027224 */ /* 0x001fe400078e00ff */
[----:B---3--:R-:W-:-:S04]  /*00a0*/  IMAD.MOV R0, RZ, RZ, -R3 ;  /* 0x000000ffff007224 */ /* 0x008fc800078e0a03 */
[----:B------:R-:W-:-:S04]  /*00b0*/  IMAD R7, R0, R5, RZ ;  /* 0x0000000500077224 */ /* 0x000fc800078e02ff */
[----:B------:R-:W-:-:S06]  /*00c0*/  IMAD.HI.U32 R0, R3, R7, R2 ;  /* 0x0000000703007227 */ /* 0x000fcc00078e0002 */
[----:B--2---:R-:W-:-:S04]  /*00d0*/  IMAD.HI.U32 R0, R0, UR4, RZ ;  /* 0x0000000400007c27 */ /* 0x004fc8000f8e00ff */
[----:B------:R-:W-:-:S04]  /*00e0*/  IMAD.MOV R8, RZ, RZ, -R0 ;  /* 0x000000ffff087224 */ /* 0x000fc800078e0a00 */
[----:B------:R-:W-:-:S05]  /*00f0*/  IMAD R6, R5, R8, UR4 ;  /* 0x0000000405067e24 */ /* 0x000fca000f8e0208 */
[----:B------:R-:W-:-:S13]  /*0100*/  ISETP.GE.U32.AND P0, PT, R6, R5, PT ;  /* 0x000000050600720c */ /* 0x000fda0003f06070 */
[----:B------:R-:W-:Y:S02]  /*0110*/  @P0 IMAD.IADD R6, R6, 0x1, -R5 ;  /* 0x0000000106060824 */ /* 0x000fe400078e0a05 */
[----:B------:R-:W-:-:S03]  /*0120*/  @P0 VIADD R0, R0, 0x1 ;  /* 0x0000000100000836 */ /* 0x000fc60000000000 */
[----:B------:R-:W-:-:S13]  /*0130*/  ISETP.GE.U32.AND P1, PT, R6, R5, PT ;  /* 0x000000050600720c */ /* 0x000fda0003f26070 */
[----:B------:R-:W-:Y:S01]  /*0140*/  @P1 VIADD R0, R0, 0x1 ;  /* 0x0000000100001836 */ /* 0x000fe20000000000 */
[----:B------:R-:W-:-:S05]  /*0150*/  @!P2 LOP3.LUT R0, RZ, R5, RZ, 0x33, !PT ;  /* 0x00000005ff00a212 */ /* 0x000fca00078e33ff */
[----:B------:R-:W-:-:S04]  /*0160*/  IMAD.MOV R2, RZ, RZ, -R0 ;  /* 0x000000ffff027224 */ /* 0x000fc800078e0a00 */
[----:B------:R-:W-:-:S05]  /*0170*/  IMAD R2, R5, R2, UR4 ;  /* 0x0000000405027e24 */ /* 0x000fca000f8e0202 */
[----:B------:R-:W-:-:S04]  /*0180*/  ISETP.GE.AND P0, PT, R2, R5, PT ;  /* 0x000000050200720c */ /* 0x000fc80003f06270 */
[----:B------:R-:W-:-:S13]  /*0190*/  ISETP.GE.OR P0, PT, R0, R4, P0 ;  /* 0x000000040000720c */ /* 0x000fda0000706670 */
[----:B-1----:R-:W-:Y:S05]  /*01a0*/  @P0 EXIT ;  /* 0x000000000000094d */ /* 0x002fea0003800000 */
[----:B------:R-:W0:Y:S01]  /*01b0*/  S2R R3, SR_TID.X ;  /* 0x0000000000037919 */ /* 0x000e220000002100 */
[----:B------:R-:W1:Y:S01]  /*01c0*/  LDCU.128 UR8, c[0x0][0x3a0] ;  /* 0x00007400ff0877ac */ /* 0x000e620008000c00 */
[----:B------:R-:W2:Y:S01]  /*01d0*/  S2UR UR6, SR_CTAID.X ;  /* 0x00000000000679c3 */ /* 0x000ea20000002500 */
[----:B------:R-:W-:Y:S01]  /*01e0*/  BSSY.RECONVERGENT B0, `(.L_x_0) ;  /* 0x000002e000007945 */ /* 0x000fe20003800200 */
[----:B------:R-:W3:Y:S01]  /*01f0*/  S2R R4, SR_TID.Y ;  /* 0x0000000000047919 */ /* 0x000ee20000002200 */
[----:B------:R-:W4:Y:S01]  /*0200*/  LDCU UR12, c[0x0][0x364] ;  /* 0x00006c80ff0c77ac */ /* 0x000f220008000800 */
[----:B------:R-:W0:Y:S04]  /*0210*/  LDCU.64 UR16, c[0x0][0x358] ;  /* 0x00006b00ff1077ac */ /* 0x000e280008000a00 */
[----:B------:R-:W5:Y:S01]  /*0220*/  S2UR UR7, SR_CTAID.Y ;  /* 0x00000000000779c3 */ /* 0x000f620000002600 */
[----:B------:R-:W0:Y:S01]  /*0230*/  LDCU.64 UR14, c[0x0][0x398] ;  /* 0x00007300ff0e77ac */ /* 0x000e220008000a00 */
[----:B-1----:R-:W-:-:S04]  /*0240*/  UIMAD UR4, UR5, UR10, UR8 ;  /* 0x0000000a050472a4 */ /* 0x002fc8000f8e0208 */
[----:B------:R-:W-:Y:S02]  /*0250*/  UIADD3 UR8, UPT, UPT, UR4, -0x1, URZ ;  /* 0xffffffff04087890 */ /* 0x000fe4000fffe0ff */
[----:B----4-:R-:W-:Y:S02]  /*0260*/  UIMAD UR4, UR12, UR11, UR9 ;  /* 0x0000000b0c0472a4 */ /* 0x010fe4000f8e0209 */
[----:B--2---:R-:W-:Y:S02]  /*0270*/  UIMAD UR6, UR6, UR5, URZ ;  /* 0x00000005060672a4 */ /* 0x004fe4000f8e02ff */
[----:B------:R-:W-:Y:S01]  /*0280*/  UIADD3 UR9, UPT, UPT, UR4, -0x1, URZ ;  /* 0xffffffff04097890 */ /* 0x000fe2000fffe0ff */
[----:B0-----:R-:W-:Y:S01]  /*0290*/  ISETP.GE.AND P0, PT, R3, UR8, PT ;  /* 0x0000000803007c0c */ /* 0x001fe2000bf06270 */
[----:B-----5:R-:W-:-:S12]  /*02a0*/  UIMAD UR7, UR7, UR12, URZ ;  /* 0x0000000c070772a4 */ /* 0x020fd8000f8e02ff */
[----:B---3--:R-:W-:Y:S05]  /*02b0*/  @P0 BRA `(.L_x_1) ;  /* 0x0000000000800947 */ /* 0x008fea0003800000 */
[----:B------:R-:W-:Y:S02]  /*02c0*/  IMAD R5, R0, R5, R2 ;  /* 0x0000000500057224 */ /* 0x000fe400078e0202 */
[----:B------:R-:W-:-:S07]  /*02d0*/  IMAD.MOV.U32 R8, RZ, RZ, R3 ;  /* 0x000000ffff087224 */ /* 0x000fce00078e0003 */
.L_x_5:
[----:B------:R-:W-:Y:S01]  /*02e0*/  ISETP.GE.AND P0, PT, R4, UR9, PT ;  /* 0x0000000904007c0c */ /* 0x000fe2000bf06270 */
[----:B------:R-:W-:-:S12]  /*02f0*/  BSSY.RECONVERGENT B1, `(.L_x_2) ;  /* 0x0000019000017945 */ /* 0x000fd80003800200 */
[----:B0-----:R-:W-:Y:S05]  /*0300*/  @P0 BRA `(.L_x_3) ;  /* 0x00000000005c0947 */ /* 0x001fea0003800000 */
[----:B------:R-:W0:Y:S01]  /*0310*/  S2R R7, SR_CgaCtaId ;  /* 0x0000000000077919 */ /* 0x000e220000008800 */
[----:B------:R-:W1:Y:S01]  /*0320*/  LDC R9, c[0x0][0x3a8] ;  /* 0x0000ea00ff097b82 */ /* 0x000e620000000800 */
[----:B------:R-:W2:Y:S01]  /*0330*/  LDCU UR4, c[0x0][0x398] ;  /* 0x00007300ff0477ac */ /* 0x000ea20008000800 */
[----:B------:R-:W-:-:S06]  /*0340*/  MOV R6, 0x400 ;  /* 0x0000040000067802 */ /* 0x000fcc0000000f00 */
[----:B------:R-:W3:Y:S01]  /*0350*/  LDC R16, c[0x0][0x3ac] ;  /* 0x0000eb00ff107b82 */ /* 0x000ee20000000800 */
[----:B-1----:R-:W-:Y:S02]  /*0360*/  IMAD R14, R9, UR6, R8 ;  /* 0x00000006090e7c24 */ /* 0x002fe4000f8e0208 */
[----:B------:R-:W-:Y:S02]  /*0370*/  IMAD.MOV.U32 R9, RZ, RZ, R4 ;  /* 0x000000ffff097224 */ /* 0x000fe400078e0004 */
[----:B--2---:R-:W-:Y:S01]  /*0380*/  IMAD R13, R5, UR4, R14 ;  /* 0x00000004050d7c24 */ /* 0x004fe2000f8e020e */
[----:B0-----:R-:W-:-:S07]  /*0390*/  LEA R12, R7, R6, 0x18 ;  /* 0x00000006070c7211 */ /* 0x001fce00078ec0ff */
.L_x_4:
[----:B0--3--:R-:W-:-:S05]  /*03a0*/  IMAD R10, R16, UR7, R9 ;  /* 0x00000007100a7c24 */ /* 0x009fca000f8e0209 */
[----:B------:R-:W-:-:S04]  /*03b0*/  ISETP.GE.AND P0, PT, R10, UR15, PT ;  /* 0x0000000f0a007c0c */ /* 0x000fc8000bf06270 */
[----:B------:R-:W-:-:S13]  /*03c0*/  ISETP.GE.OR P0, PT, R14, UR14, P0 ;  /* 0x0000000e0e007c0c */ /* 0x000fda0008706670 */
[----:B------:R-:W0:Y:S01]  /*03d0*/  @!P0 LDC.64 R6, c[0x0][0x380] ;  /* 0x0000e000ff068b82 */ /* 0x000e220000000a00 */
[----:B------:R-:W-:Y:S02]  /*03e0*/  @!P0 IMAD R11, R13, UR15, R10 ;  /* 0x0000000f0d0b8c24 */ /* 0x000fe4000f8e020a */
[----:B------:R-:W-:Y:S02]  /*03f0*/  IMAD.MOV.U32 R10, RZ, RZ, -0x800001 ;  /* 0xff7fffffff0a7424 */ /* 0x000fe400078e00ff */
[----:B0-----:R-:W-:-:S05]  /*0400*/  @!P0 IMAD.WIDE R6, R11, 0x4, R6 ;  /* 0x000000040b068825 */ /* 0x001fca00078e0206 */
[----:B------:R-:W2:Y:S01]  /*0410*/  @!P0 LDG.E R10, desc[UR16][R6.64] ;  /* 0x00000010060a8981 */ /* 0x000ea2000c1e1900 */
[----:B------:R-:W-:Y:S02]  /*0420*/  IMAD R11, R8, UR9, R9 ;  /* 0x00000009080b7c24 */ /* 0x000fe4000f8e0209 */
[----:B------:R-:W-:-:S03]  /*0430*/  VIADD R9, R9, UR12 ;  /* 0x0000000c09097c36 */ /* 0x000fc60008000000 */
[----:B------:R-:W-:Y:S02]  /*0440*/  LEA R11, R11, R12, 0x2 ;  /* 0x0000000c0b0b7211 */ /* 0x000fe400078e10ff */
[----:B------:R-:W-:-:S03]  /*0450*/  ISETP.GE.AND P0, PT, R9, UR9, PT ;  /* 0x0000000909007c0c */ /* 0x000fc6000bf06270 */
[----:B--2---:R0:W-:Y:S10]  /*0460*/  STS [R11], R10 ;  /* 0x0000000a0b007388 */ /* 0x0041f40000000800 */
[----:B------:R-:W-:Y:S05]  /*0470*/  @!P0 BRA `(.L_x_4) ;  /* 0xfffffffc00c88947 */ /* 0x000fea000383ffff */
.L_x_3:
[----:B------:R-:W-:Y:S05]  /*0480*/  BSYNC.RECONVERGENT B1 ;  /* 0x0000000000017941 */ /* 0x000fea0003800200 */
.L_x_2:
[----:B------:R-:W-:-:S05]  /*0490*/  VIADD R8, R8, UR5 ;  /* 0x0000000508087c36 */ /* 0x000fca0008000000 */
[----:B------:R-:W-:-:S13]  /*04a0*/  ISETP.GE.AND P0, PT, R8, UR8, PT ;  /* 0x0000000808007c0c */ /* 0x000fda000bf06270 */
[----:B------:R-:W-:Y:S05]  /*04b0*/  @!P0 BRA `(.L_x_5) ;  /* 0xfffffffc00888947 */ /* 0x000fea000383ffff */
.L_x_1:
[----:B------:R-:W-:Y:S05]  /*04c0*/  BSYNC.RECONVERGENT B0 ;  /* 0x0000000000007941 */ /* 0x000fea0003800200 */
.L_x_0:
[----:B------:R-:W1:Y:S01]  /*04d0*/  LDCU UR4, c[0x0][0x3a0] ;  /* 0x00007400ff0477ac */ /* 0x000e620008000800 */
[----:B------:R-:W-:Y:S01]  /*04e0*/  IMAD.MOV.U32 R5, RZ, RZ, -0x800001 ;  /* 0xff7fffffff057424 */ /* 0x000fe200078e00ff */
[----:B-1----:R-:W-:Y:S01]  /*04f0*/  UISETP.GE.AND UP0, UPT, UR4, 0x1, UPT ;  /* 0x000000010400788c */ /* 0x002fe2000bf06270 */
[----:B------:R-:W-:Y:S08]  /*0500*/  BAR.SYNC.DEFER_BLOCKING 0x0 ;  /* 0x0000000000007b1d */ /* 0x000ff00000010000 */
[----:B------:R-:W-:Y:S05]  /*0510*/  BRA.U !UP0, `(.L_x_6) ;  /* 0x0000000508f07547 */ /* 0x000fea000b800000 */
[----:B------:R-:W1:Y:S01]  /*0520*/  LDCU UR10, c[0x0][0x3a4] ;  /* 0x00007480ff0a77ac */ /* 0x000e620008000800 */
[----:B------:R-:W-:Y:S01]  /*0530*/  IMAD.MOV.U32 R5, RZ, RZ, -0x800001 ;  /* 0xff7fffffff057424 */ /* 0x000fe200078e00ff */
[----:B-1----:R-:W-:Y:S02]  /*0540*/  ULOP3.LUT UR13, UR10, 0x7, URZ, 0xc0, !UPT ;  /* 0x000000070a0d7892 */ /* 0x002fe4000f8ec0ff */
[----:B------:R-:W-:Y:S02]  /*0550*/  ULOP3.LUT UR14, UR10, 0x3, URZ, 0xc0, !UPT ;  /* 0x000000030a0e7892 */ /* 0x000fe4000f8ec0ff */
[----:B------:R-:W-:Y:S02]  /*0560*/  UIADD3 UR4, UPT, UPT, UR13, -0x1, URZ ;  /* 0xffffffff0d047890 */ /* 0x000fe4000fffe0ff */
[----:B------:R-:W-:Y:S02]  /*0570*/  ULOP3.LUT UR10, UR10, 0x7ffffff8, URZ, 0xc0, !UPT ;  /* 0x7ffffff80a0a7892 */ /* 0x000fe4000f8ec0ff */
[----:B------:R-:W-:-:S03]  /*0580*/  UISETP.GE.U32.AND UP0, UPT, UR4, 0x3, UPT ;  /* 0x000000030400788c */ /* 0x000fc6000bf06070 */
[----:B------:R-:W-:-:S08]  /*0590*/  UMOV UR4, URZ ;  /* 0x000000ff00047c82 */ /* 0x000fd00008000000 */
.L_x_13:
[----:B------:R-:W1:Y:S01]  /*05a0*/  LDC R6, c[0x0][0x3a8] ;  /* 0x0000ea00ff067b82 */ /* 0x000e620000000800 */
[----:B------:R-:W-:Y:S07]  /*05b0*/  BSSY.RECONVERGENT B0, `(.L_x_7) ;  /* 0x0000071000007945 */ /* 0x000fee0003800200 */
[----:B------:R-:W2:Y:S01]  /*05c0*/  LDC.64 R8, c[0x0][0x3a0] ;  /* 0x0000e800ff087b82 */ /* 0x000ea20000000a00 */
[----:B-1----:R-:W-:Y:S01]  /*05d0*/  IMAD R6, R3, R6, UR4 ;  /* 0x0000000403067e24 */ /* 0x002fe2000f8e0206 */
[----:B------:R-:W-:Y:S01]  /*05e0*/  UIADD3 UR4, UPT, UPT, UR4, 0x1, URZ ;  /* 0x0000000104047890 */ /* 0x000fe2000fffe0ff */
[----:B--2---:R-:W-:-:S05]  /*05f0*/  ISETP.GE.AND P0, PT, R9, 0x1, PT ;  /* 0x000000010900780c */ /* 0x004fca0003f06270 */
[----:B------:R-:W-:Y:S02]  /*0600*/  ISETP.NE.AND P1, PT, R8, UR4, PT ;  /* 0x0000000408007c0c */ /* 0x000fe4000bf25270 */
[----:B------:R-:W-:-:S13]  /*0610*/  ISETP.GE.OR P0, PT, R6, UR8, !P0 ;  /* 0x0000000806007c0c */ /* 0x000fda000c706670 */
[----:B------:R-:W-:Y:S05]  /*0620*/  @P0 BRA `(.L_x_8) ;  /* 0x0000000400a40947 */ /* 0x000fea0003800000 */
[----:B------:R-:W-:Y:S01]  /*0630*/  ISETP.GE.U32.AND P0, PT, R9, 0x8, PT ;  /* 0x000000080900780c */ /* 0x000fe20003f06070 */
[----:B------:R-:W-:Y:S01]  /*0640*/  UMOV UR5, URZ ;  /* 0x000000ff00057c82 */ /* 0x000fe20008000000 */
[----:B------:R-:W-:-:S11]  /*0650*/  IMAD R6, R6, UR9, RZ ;  /* 0x0000000906067c24 */ /* 0x000fd6000f8e02ff */
[----:B------:R-:W-:Y:S05]  /*0660*/  @!P0 BRA `(.L_x_9) ;  /* 0x0000000000ac8947 */ /* 0x000fea0003800000 */
[----:B------:R-:W1:Y:S01]  /*0670*/  S2UR UR11, SR_CgaCtaId ;  /* 0x00000000000b79c3 */ /* 0x000e620000008800 */
[----:B------:R-:W-:-:S07]  /*0680*/  UMOV UR5, 0x400 ;  /* 0x0000040000057882 */ /* 0x000fce0000000000 */
[----:B------:R-:W2:Y:S01]  /*0690*/  LDC R15, c[0x0][0x3ac] ;  /* 0x0000eb00ff0f7b82 */ /* 0x000ea20000000800 */
[----:B-1----:R-:W-:-:S03]  /*06a0*/  ULEA UR11, UR11, UR5, 0x18 ;  /* 0x000000050b0b7291 */ /* 0x002fc6000f8ec0ff */
[----:B------:R-:W-:-:S09]  /*06b0*/  UMOV UR5, URZ ;  /* 0x000000ff00057c82 */ /* 0x000fd20008000000 */
.L_x_10:
[----:B0-2---:R-:W-:Y:S01]  /*06c0*/  IMAD R11, R4, R15, UR5 ;  /* 0x00000005040b7e24 */ /* 0x005fe2000f8e020f */
[----:B------:R-:W-:-:S03]  /*06d0*/  UIADD3 UR5, UPT, UPT, UR5, 0x8, URZ ;  /* 0x0000000805057890 */ /* 0x000fc6000fffe0ff */
[C---:B------:R-:W-:Y:S01]  /*06e0*/  VIADD R8, R11.reuse, 0x1 ;  /* 0x000000010b087836 */ /* 0x040fe20000000000 */
[C---:B------:R-:W-:Y:S01]  /*06f0*/  ISETP.GE.AND P6, PT, R11.reuse, UR9, PT ;  /* 0x000000090b007c0c */ /* 0x040fe2000bfc6270 */
[----:B------:R-:W-:Y:S01]  /*0700*/  IMAD.IADD R7, R6, 0x1, R11 ;  /* 0x0000000106077824 */ /* 0x000fe200078e020b */
[----:B------:R-:W-:Y:S01]  /*0710*/  UISETP.NE.AND UP1, UPT, UR5, UR10, UPT ;  /* 0x0000000a0500728c */ /* 0x000fe2000bf25270 */
[----:B------:R-:W-:Y:S01]  /*0720*/  VIADD R9, R11, 0x4 ;  /* 0x000000040b097836 */ /* 0x000fe20000000000 */
[----:B------:R-:W-:Y:S02]  /*0730*/  ISETP.GE.AND P0, PT, R8, UR9, PT ;  /* 0x0000000908007c0c */ /* 0x000fe4000bf06270 */
[----:B------:R-:W-:Y:S01]  /*0740*/  LEA R13, R7, UR11, 0x2 ;  /* 0x0000000b070d7c11 */ /* 0x000fe2000f8e10ff */
[----:B------:R-:W-:Y:S01]  /*0750*/  VIADD R7, R11, 0x2 ;  /* 0x000000020b077836 */ /* 0x000fe20000000000 */
[----:B------:R-:W-:Y:S01]  /*0760*/  ISETP.GE.AND P4, PT, R9, UR9, PT ;  /* 0x0000000909007c0c */ /* 0x000fe2000bf86270 */
[----:B------:R-:W-:-:S03]  /*0770*/  VIADD R9, R11, 0x6 ;  /* 0x000000060b097836 */ /* 0x000fc60000000000 */
[----:B------:R-:W-:Y:S01]  /*0780*/  ISETP.GE.AND P2, PT, R7, UR9, PT ;  /* 0x0000000907007c0c */ /* 0x000fe2000bf46270 */
[----:B------:R-:W0:Y:S01]  /*0790*/  @!P6 LDS R8, [R13] ;  /* 0x000000000d08e984 */ /* 0x000e220000000800 */
[----:B------:R-:W-:-:S03]  /*07a0*/  IADD3 R7, PT, PT, R11, 0x3, RZ ;  /* 0x000000030b077810 */ /* 0x000fc60007ffe0ff */
[----:B------:R-:W1:Y:S01]  /*07b0*/  @!P0 LDS R10, [R13+0x4] ;  /* 0x000004000d0a8984 */ /* 0x000e620000000800 */
[----:B------:R-:W-:Y:S01]  /*07c0*/  ISETP.GE.AND P3, PT, R7, UR9, PT ;  /* 0x0000000907007c0c */ /* 0x000fe2000bf66270 */
[----:B------:R-:W-:-:S05]  /*07d0*/  VIADD R7, R11, 0x5 ;  /* 0x000000050b077836 */ /* 0x000fca0000000000 */
[----:B------:R-:W-:Y:S01]  /*07e0*/  ISETP.GE.AND P5, PT, R7, UR9, PT ;  /* 0x0000000907007c0c */ /* 0x000fe2000bfa6270 */
[----:B------:R-:W2:Y:S01]  /*07f0*/  @!P2 LDS R12, [R13+0x8] ;  /* 0x000008000d0ca984 */ /* 0x000ea20000000800 */
[----:B------:R-:W-:-:S11]  /*0800*/  VIADD R7, R11, 0x7 ;  /* 0x000000070b077836 */ /* 0x000fd60000000000 */
[----:B------:R-:W-:Y:S01]  /*0810*/  @!P5 LDS R14, [R13+0x14] ;  /* 0x000014000d0ed984 */ /* 0x000fe20000000800 */
[----:B0-----:R-:W-:Y:S02]  /*0820*/  @!P6 FMNMX R5, R5, R8, !PT ;  /* 0x000000080505e209 */ /* 0x001fe40007800000 */
[----:B------:R-:W-:Y:S01]  /*0830*/  ISETP.GE.AND P6, PT, R9, UR9, PT ;  /* 0x0000000909007c0c */ /* 0x000fe2000bfc6270 */
[----:B------:R-:W0:Y:S01]  /*0840*/  @!P3 LDS R8, [R13+0xc] ;  /* 0x00000c000d08b984 */ /* 0x000e220000000800 */
[----:B-1----:R-:W-:Y:S02]  /*0850*/  @!P0 FMNMX R5, R5, R10, !PT ;  /* 0x0000000a05058209 */ /* 0x002fe40007800000 */
[----:B------:R-:W-:Y:S01]  /*0860*/  ISETP.GE.AND P0, PT, R7, UR9, PT ;  /* 0x0000000907007c0c */ /* 0x000fe2000bf06270 */
[----:B------:R-:W1:Y:S01]  /*0870*/  @!P4 LDS R10, [R13+0x10] ;  /* 0x000010000d0ac984 */ /* 0x000e620000000800 */
[----:B--2---:R-:W-:-:S07]  /*0880*/  @!P2 FMNMX R5, R5, R12, !PT ;  /* 0x0000000c0505a209 */ /* 0x004fce0007800000 */
[----:B------:R-:W2:Y:S04]  /*0890*/  @!P6 LDS R16, [R13+0x18] ;  /* 0x000018000d10e984 */ /* 0x000ea80000000800 */
[----:B------:R-:W3:Y:S01]  /*08a0*/  @!P0 LDS R18, [R13+0x1c] ;  /* 0x00001c000d128984 */ /* 0x000ee20000000800 */
[----:B0-----:R-:W-:-:S04]  /*08b0*/  @!P3 FMNMX R5, R5, R8, !PT ;  /* 0x000000080505b209 */ /* 0x001fc80007800000 */
[----:B-1----:R-:W-:-:S04]  /*08c0*/  @!P4 FMNMX R5, R5, R10, !PT ;  /* 0x0000000a0505c209 */ /* 0x002fc80007800000 */
[----:B------:R-:W-:-:S04]  /*08d0*/  @!P5 FMNMX R5, R5, R14, !PT ;  /* 0x0000000e0505d209 */ /* 0x000fc80007800000 */
[----:B--2---:R-:W-:-:S04]  /*08e0*/  @!P6 FMNMX R5, R5, R16, !PT ;  /* 0x000000100505e209 */ /* 0x004fc80007800000 */
[----:B---3--:R-:W-:Y:S01]  /*08f0*/  @!P0 FMNMX R5, R5, R18, !PT ;  /* 0x0000001205058209 */ /* 0x008fe20007800000 */
[----:B------:R-:W-:Y:S06]  /*0900*/  BRA.U UP1, `(.L_x_10) ;  /* 0xfffffffd016c7547 */ /* 0x000fec000b83ffff */
[----:B------:R-:W-:-:S05]  /*0910*/  UMOV UR5, UR10 ;  /* 0x0000000a00057c82 */ /* 0x000fca0008000000 */
.L_x_9:
[----:B------:R-:W-:-:S09]  /*0920*/  UISETP.NE.AND UP1, UPT, UR13, URZ, UPT ;  /* 0x000000ff0d00728c */ /* 0x000fd2000bf25270 */
[----:B------:R-:W-:Y:S05]  /*0930*/  BRA.U !UP1, `(.L_x_8) ;  /* 0x0000000109e07547 */ /* 0x000fea000b800000 */
[----:B------:R-:W-:Y:S01]  /*0940*/  UISETP.NE.AND UP1, UPT, UR14, URZ, UPT ;  /* 0x000000ff0e00728c */ /* 0x000fe2000bf25270 */
[----:B------:R-:W-:Y:S10]  /*0950*/  BRA.U !UP0, `(.L_x_11) ;  /* 0x00000001085c7547 */ /* 0x000ff4000b800000 */
[----:B------:R-:W1:Y:S01]  /*0960*/  LDC R9, c[0x0][0x3ac] ;  /* 0x0000eb00ff097b82 */ /* 0x000e620000000800 */
[----:B------:R-:W-:-:S07]  /*0970*/  UMOV UR11, 0x400 ;  /* 0x00000400000b7882 */ /* 0x000fce0000000000 */
[----:B------:R-:W2:Y:S01]  /*0980*/  S2UR UR12, SR_CgaCtaId ;  /* 0x00000000000c79c3 */ /* 0x000ea20000008800 */
[----:B-1----:R-:W-:Y:S01]  /*0990*/  IMAD R9, R4, R9, UR5 ;  /* 0x0000000504097e24 */ /* 0x002fe2000f8e0209 */
[----:B------:R-:W-:-:S03]  /*09a0*/  UIADD3 UR5, UPT, UPT, UR5, 0x4, URZ ;  /* 0x0000000405057890 */ /* 0x000fc6000fffe0ff */
[C---:B------:R-:W-:Y:S01]  /*09b0*/  VIADD R7, R9.reuse, 0x1 ;  /* 0x0000000109077836 */ /* 0x040fe20000000000 */
[C---:B------:R-:W-:Y:S01]  /*09c0*/  ISETP.GE.AND P0, PT, R9.reuse, UR9, PT ;  /* 0x0000000909007c0c */ /* 0x040fe2000bf06270 */
[----:B------:R-:W-:Y:S01]  /*09d0*/  VIADD R8, R9, 0x2 ;  /* 0x0000000209087836 */ /* 0x000fe20000000000 */
[----:B--2---:R-:W-:Y:S02]  /*09e0*/  ULEA UR11, UR12, UR11, 0x18 ;  /* 0x0000000b0c0b7291 */ /* 0x004fe4000f8ec0ff */
[----:B------:R-:W-:Y:S01]  /*09f0*/  ISETP.GE.AND P2, PT, R7, UR9, PT ;  /* 0x0000000907007c0c */ /* 0x000fe2000bf46270 */
[----:B------:R-:W-:Y:S01]  /*0a00*/  IMAD.IADD R7, R6, 0x1, R9 ;  /* 0x0000000106077824 */ /* 0x000fe200078e0209 */
[----:B------:R-:W-:Y:S02]  /*0a10*/  ISETP.GE.AND P3, PT, R8, UR9, PT ;  /* 0x0000000908007c0c */ /* 0x000fe4000bf66270 */
[----:B------:R-:W-:Y:S02]  /*0a20*/  IADD3 R8, PT, PT, R9, 0x3, RZ ;  /* 0x0000000309087810 */ /* 0x000fe40007ffe0ff */
[----:B------:R-:W-:-:S02]  /*0a30*/  LEA R7, R7, UR11, 0x2 ;  /* 0x0000000b07077c11 */ /* 0x000fc4000f8e10ff */
[----:B------:R-:W-:-:S03]  /*0a40*/  ISETP.GE.AND P4, PT, R8, UR9, PT ;  /* 0x0000000908007c0c */ /* 0x000fc6000bf86270 */
[----:B------:R-:W1:Y:S04]  /*0a50*/  @!P0 LDS R8, [R7] ;  /* 0x0000000007088984 */ /* 0x000e680000000800 */
[----:B0-----:R-:W0:Y:S04]  /*0a60*/  @!P2 LDS R10, [R7+0x4] ;  /* 0x00000400070aa984 */ /* 0x001e280000000800 */
[----:B------:R-:W2:Y:S04]  /*0a70*/  @!P3 LDS R12, [R7+0x8] ;  /* 0x00000800070cb984 */ /* 0x000ea80000000800 */
[----:B------:R-:W3:Y:S01]  /*0a80*/  @!P4 LDS R14, [R7+0xc] ;  /* 0x00000c00070ec984 */ /* 0x000ee20000000800 */
[----:B-1----:R-:W-:-:S04]  /*0a90*/  @!P0 FMNMX R5, R5, R8, !PT ;  /* 0x0000000805058209 */ /* 0x002fc80007800000 */
[----:B0-----:R-:W-:-:S04]  /*0aa0*/  @!P2 FMNMX R5, R5, R10, !PT ;  /* 0x0000000a0505a209 */ /* 0x001fc80007800000 */
[----:B--2---:R-:W-:-:S04]  /*0ab0*/  @!P3 FMNMX R5, R5, R12, !PT ;  /* 0x0000000c0505b209 */ /* 0x004fc80007800000 */
[----:B---3--:R-:W-:-:S07]  /*0ac0*/  @!P4 FMNMX R5, R5, R14, !PT ;  /* 0x0000000e0505c209 */ /* 0x008fce0007800000 */
.L_x_11:
[----:B------:R-:W-:Y:S05]  /*0ad0*/  BRA.U !UP1, `(.L_x_8) ;  /* 0x0000000109787547 */ /* 0x000fea000b800000 */
[----:B------:R-:W1:Y:S01]  /*0ae0*/  LDCU UR11, c[0x0][0x3a4] ;  /* 0x00007480ff0b77ac */ /* 0x000e620008000800 */
[----:B------:R-:W-:Y:S02]  /*0af0*/  UISETP.NE.AND UP1, UPT, UR14, 0x1, UPT ;  /* 0x000000010e00788c */ /* 0x000fe4000bf25270 */
[----:B-1----:R-:W-:-:S07]  /*0b00*/  ULOP3.LUT UP2, URZ, UR11, 0x1, URZ, 0xc0, !UPT ;  /* 0x000000010bff7892 */ /* 0x002fce000f84c0ff */
[----:B------:R-:W-:Y:S05]  /*0b10*/  BRA.U !UP1, `(.L_x_12) ;  /* 0x00000001093c7547 */ /* 0x000fea000b800000 */
[----:B------:R-:W1:Y:S01]  /*0b20*/  LDC R7, c[0x0][0x3ac] ;  /* 0x0000eb00ff077b82 */ /* 0x000e620000000800 */
[----:B------:R-:W-:-:S07]  /*0b30*/  UMOV UR11, 0x400 ;  /* 0x00000400000b7882 */ /* 0x000fce0000000000 */
[----:B------:R-:W2:Y:S01]  /*0b40*/  S2UR UR12, SR_CgaCtaId ;  /* 0x00000000000c79c3 */ /* 0x000ea20000008800 */
[----:B-1----:R-:W-:Y:S01]  /*0b50*/  IMAD R7, R4, R7, UR5 ;  /* 0x0000000504077e24 */ /* 0x002fe2000f8e0207 */
[----:B------:R-:W-:-:S03]  /*0b60*/  UIADD3 UR5, UPT, UPT, UR5, 0x2, URZ ;  /* 0x0000000205057890 */ /* 0x000fc6000fffe0ff */
[C---:B------:R-:W-:Y:S01]  /*0b70*/  VIADD R8, R7.reuse, 0x1 ;  /* 0x0000000107087836 */ /* 0x040fe20000000000 */
[----:B------:R-:W-:Y:S01]  /*0b80*/  ISETP.GE.AND P0, PT, R7, UR9, PT ;  /* 0x0000000907007c0c */ /* 0x000fe2000bf06270 */
[----:B------:R-:W-:Y:S01]  /*0b90*/  IMAD.IADD R7, R6, 0x1, R7 ;  /* 0x0000000106077824 */ /* 0x000fe200078e0207 */
[----:B--2---:R-:W-:Y:S02]  /*0ba0*/  ULEA UR11, UR12, UR11, 0x18 ;  /* 0x0000000b0c0b7291 */ /* 0x004fe4000f8ec0ff */
[----:B------:R-:W-:-:S04]  /*0bb0*/  ISETP.GE.AND P2, PT, R8, UR9, PT ;  /* 0x0000000908007c0c */ /* 0x000fc8000bf46270 */
[----:B------:R-:W-:-:S05]  /*0bc0*/  LEA R7, R7, UR11, 0x2 ;  /* 0x0000000b07077c11 */ /* 0x000fca000f8e10ff */
[----:B------:R-:W1:Y:S04]  /*0bd0*/  @!P0 LDS R8, [R7] ;  /* 0x0000000007088984 */ /* 0x000e680000000800 */
[----:B0-----:R-:W0:Y:S01]  /*0be0*/  @!P2 LDS R10, [R7+0x4] ;  /* 0x00000400070aa984 */ /* 0x001e220000000800 */
[----:B-1----:R-:W-:-:S04]  /*0bf0*/  @!P0 FMNMX R5, R5, R8, !PT ;  /* 0x0000000805058209 */ /* 0x002fc80007800000 */
[----:B0-----:R-:W-:-:S07]  /*0c00*/  @!P2 FMNMX R5, R5, R10, !PT ;  /* 0x0000000a0505a209 */ /* 0x001fce0007800000 */
.L_x_12:
[----:B------:R-:W-:Y:S05]  /*0c10*/  BRA.U !UP2, `(.L_x_8) ;  /* 0x000000010a287547 */ /* 0x000fea000b800000 */
[----:B------:R-:W1:Y:S02]  /*0c20*/  LDC R7, c[0x0][0x3ac] ;  /* 0x0000eb00ff077b82 */ /* 0x000e640000000800 */
[----:B-1----:R-:W-:-:S05]  /*0c30*/  IMAD R7, R4, R7, UR5 ;  /* 0x0000000504077e24 */ /* 0x002fca000f8e0207 */
[----:B------:R-:W-:-:S13]  /*0c40*/  ISETP.GE.AND P0, PT, R7, UR9, PT ;  /* 0x0000000907007c0c */ /* 0x000fda000bf06270 */
[----:B------:R-:W1:Y:S01]  /*0c50*/  @!P0 S2R R9, SR_CgaCtaId ;  /* 0x0000000000098919 */ /* 0x000e620000008800 */
[----:B------:R-:W-:Y:S01]  /*0c60*/  @!P0 MOV R8, 0x400 ;  /* 0x0000040000088802 */ /* 0x000fe20000000f00 */
[----:B------:R-:W-:-:S03]  /*0c70*/  @!P0 IMAD.IADD R6, R6, 0x1, R7 ;  /* 0x0000000106068824 */ /* 0x000fc600078e0207 */
[----:B-1----:R-:W-:-:S05]  /*0c80*/  @!P0 LEA R9, R9, R8, 0x18 ;  /* 0x0000000809098211 */ /* 0x002fca00078ec0ff */
[----:B------:R-:W-:-:S06]  /*0c90*/  @!P0 IMAD R6, R6, 0x4, R9 ;  /* 0x0000000406068824 */ /* 0x000fcc00078e0209 */
[----:B------:R-:W1:Y:S02]  /*0ca0*/  @!P0 LDS R6, [R6] ;  /* 0x0000000006068984 */ /* 0x000e640000000800 */
[----:B-1----:R-:W-:-:S07]  /*0cb0*/  @!P0 FMNMX R5, R5, R6, !PT ;  /* 0x0000000605058209 */ /* 0x002fce0007800000 */
.L_x_8:
[----:B------:R-:W-:Y:S05]  /*0cc0*/  BSYNC.RECONVERGENT B0 ;  /* 0x0000000000007941 */ /* 0x000fea0003800200 */
.L_x_7:
[----:B------:R-:W-:Y:S05]  /*0cd0*/  @P1 BRA `(.L_x_13) ;  /* 0xfffffff800301947 */ /* 0x000fea000383ffff */
.L_x_6:
[----:B------:R-:W1:Y:S01]  /*0ce0*/  LDC R9, c[0x0][0x394] ;  /* 0x0000e500ff097b82 */ /* 0x000e620000000800 */
[----:B------:R-:W2:Y:S01]  /*0cf0*/  LDCU.64 UR18, c[0x0][0x3b0] ;  /* 0x00007600ff1277ac */ /* 0x000ea20008000a00 */
[----:B------:R-:W-:Y:S02]  /*0d00*/  VIADD R3, R3, UR6 ;  /* 0x0000000603037c36 */ /* 0x000fe40008000000 */
[----:B------:R-:W-:-:S04]  /*0d10*/  VIADD R4, R4, UR7 ;  /* 0x0000000704047c36 */ /* 0x000fc80008000000 */
[----:B------:R-:W3:Y:S01]  /*0d20*/  LDC.64 R6, c[0x0][0x388] ;  /* 0x0000e200ff067b82 */ /* 0x000ee20000000a00 */
[----:B-1----:R-:W-:-:S04]  /*0d30*/  IMAD R0, R0, R9, R2 ;  /* 0x0000000900007224 */ /* 0x002fc800078e0202 */
[----:B--2---:R-:W-:-:S04]  /*0d40*/  IMAD R3, R0, UR18, R3 ;  /* 0x0000001200037c24 */ /* 0x004fc8000f8e0203 */
[----:B------:R-:W-:-:S04]  /*0d50*/  IMAD R3, R3, UR19, R4 ;  /* 0x0000001303037c24 */ /* 0x000fc8000f8e0204 */
[----:B---3--:R-:W-:-:S05]  /*0d60*/  IMAD.WIDE R2, R3, 0x4, R6 ;  /* 0x0000000403027825 */ /* 0x008fca00078e0206 */
[----:B------:R-:W-:Y:S01]  /*0d70*/  STG.E desc[UR16][R2.64], R5 ;  /* 0x0000000502007986 */ /* 0x000fe2000c101910 */
[----:B------:R-:W-:Y:S05]  /*0d80*/  EXIT ;  /* 0x000000000000794d */ /* 0x000fea0003800000 */
.L_x_14:
[----:B------:R-:W-:-:S00]  /*0d90*/  BRA `(.L_x_14) ;  /* 0xfffffffc00fc7947 */ /* 0x000fc0000383ffff */
[----:B------:R-:W-:-:S00]  /*0da0*/  NOP ;  /* 0x0000000000007918 */ /* 0x000fc00000000000 */
        /* <DEDUP_REMOVED lines=13> */
.L_x_28:


//--------------------- .text._Z19max_pool2d_kernel_0PKfPfiiiiiiiiii --------------------------
	.section	.text._Z19max_pool2d_kernel_0PKfPfiiiiiiiiii,"ax",@progbits
	.align	128
        .global         _Z19max_pool2d_kernel_0PKfPfiiiiiiiiii
        .type           _Z19max_pool2d_kernel_0PKfPfiiiiiiiiii,@function
        .size           _Z19max_pool2d_kernel_0PKfPfiiiiiiiiii,(.L_x_29 - _Z19max_pool2d_kernel_0PKfPfiiiiiiiiii)
        .other          _Z19max_pool2d_kernel_0PKfPfiiiiiiiiii,@"STO_CUDA_ENTRY STV_DEFAULT"
_Z19max_pool2d_kernel_0PKfPfiiiiiiiiii:
.text._Z19max_pool2d_kernel_0PKfPfiiiiiiiiii:
[----:B------:R-:W-:Y:S08]  /*0000*/  LDC R1, c[0x0][0x37c] ;  /* 0x0000df00ff017b82 */ /* 0x000ff00000000800 */
[----:B------:R-:W0:Y:S01]  /*0010*/  LDC.64 R8, c[0x0][0x390] ;  /* 0x0000e400ff087b82 */ /* 0x000e220000000a00 */
[----:B------:R-:W1:Y:S07]  /*0020*/  LDCU.64 UR8, c[0x0][0x3b0] ;  /* 0x00007600ff0877ac */ /* 0x000e6e0008000a00 */
[----:B------:R-:W2:Y:S08]  /*0030*/  S2UR UR4, SR_CTAID.Z ;  /* 0x00000000000479c3 */ /* 0x000eb00000002700 */
[----:B------:R-:W3:Y:S01]  /*0040*/  S2UR UR5, SR_CTAID.X ;  /* 0x00000000000579c3 */ /* 0x000ee20000002500 */
[----:B0-----:R-:W0:Y:S01]  /*0050*/  I2F.U32.RP R4, R9 ;  /* 0x0000000900047306 */ /* 0x001e220000209000 */
[----:B------:R-:W-:-:S06]  /*0060*/  ISETP.NE.U32.AND P2, PT, R9, RZ, PT ;  /* 0x000000ff0900720c */ /* 0x000fcc0003f45070 */
[----:B------:R-:W4:Y:S01]  /*0070*/  S2UR UR6, SR_CTAID.Y ;  /* 0x00000000000679c3 */ /* 0x000f220000002600 */
[----:B0-----:R-:W0:Y:S02]  /*0080*/  MUFU.RCP R4, R4 ;  /* 0x0000000400047308 */ /* 0x001e240000001000 */
[----:B0-----:R-:W-:-:S06]  /*0090*/  VIADD R2, R4, 0xffffffe ;  /* 0x0ffffffe04027836 */ /* 0x001fcc0000000000 */
[----:B------:R0:W5:Y:S02]  /*00a0*/  F2I.FTZ.U32.TRUNC.NTZ R3, R2 ;  /* 0x0000000200037305 */ /* 0x000164000021f000 */
[----:B0-----:R-:W-:Y:S02]  /*00b0*/  IMAD.MOV.U32 R2, RZ, RZ, RZ ;  /* 0x000000ffff027224 */ /* 0x001fe400078e00ff */
[----:B-----5:R-:W-:-:S04]  /*00c0*/  IMAD.MOV R0, RZ, RZ, -R3 ;  /* 0x000000ffff007224 */ /* 0x020fc800078e0a03 */
[----:B------:R-:W-:-:S04]  /*00d0*/  IMAD R5, R0, R9, RZ ;  /* 0x0000000900057224 */ /* 0x000fc800078e02ff */
[----:B------:R-:W-:Y:S02]  /*00e0*/  IMAD.HI.U32 R0, R3, R5, R2 ;  /* 0x0000000503007227 */ /* 0x000fe400078e0002 */
[----:B------:R-:W3:Y:S04]  /*00f0*/  LDC R3, c[0x0][0x360] ;  /* 0x0000d800ff037b82 */ /* 0x000ee80000000800 */
[----:B--2---:R-:W-:-:S04]  /*0100*/  IMAD.HI.U32 R0, R0, UR4, RZ ;  /* 0x0000000400007c27 */ /* 0x004fc8000f8e00ff */
[----:B------:R-:W-:Y:S01]  /*0110*/  IMAD.MOV R6, RZ, RZ, -R0 ;  /* 0x000000ffff067224 */ /* 0x000fe200078e0a00 */
[----:B------:R-:W4:Y:S03]  /*0120*/  LDC R5, c[0x0][0x364] ;  /* 0x0000d900ff057b82 */ /* 0x000f260000000800 */
[----:B------:R-:W-:Y:S02]  /*0130*/  IMAD R4, R9, R6, UR4 ;  /* 0x0000000409047e24 */ /* 0x000fe4000f8e0206 */
[----:B------:R-:W4:Y:S03]  /*0140*/  S2R R6, SR_TID.Y ;  /* 0x0000000000067919 */ /* 0x000f260000002200 */
[----:B------:R-:W-:-:S13]  /*0150*/  ISETP.GE.U32.AND P0, PT, R4, R9, PT ;  /* 0x000000090400720c */ /* 0x000fda0003f06070 */
[----:B------:R-:W-:Y:S02]  /*0160*/  @P0 IMAD.IADD R4, R4, 0x1, -R9 ;  /* 0x0000000104040824 */ /* 0x000fe400078e0a09 */
[----:B------:R-:W-:-:S03]  /*0170*/  @P0 VIADD R0, R0, 0x1 ;  /* 0x0000000100000836 */ /* 0x000fc60000000000 */
[----:B------:R-:W-:Y:S02]  /*0180*/  ISETP.GE.U32.AND P1, PT, R4, R9, PT ;  /* 0x000000090400720c */ /* 0x000fe40003f26070 */
[----:B------:R-:W3:Y:S11]  /*0190*/  S2R R4, SR_TID.X ;  /* 0x0000000000047919 */ /* 0x000ef60000002100 */
[----:B------:R-:W-:-:S02]  /*01a0*/  @P1 IADD3 R0, PT, PT, R0, 0x1, RZ ;  /* 0x0000000100001810 */ /* 0x000fc40007ffe0ff */
[----:B------:R-:W-:-:S05]  /*01b0*/  @!P2 LOP3.LUT R0, RZ, R9, RZ, 0x33, !PT ;  /* 0x00000009ff00a212 */ /* 0x000fca00078e33ff */
[----:B------:R-:W-:-:S04]  /*01c0*/  IMAD.MOV R2, RZ, RZ, -R0 ;  /* 0x000000ffff027224 */ /* 0x000fc800078e0a00 */
[----:B------:R-:W-:-:S05]  /*01d0*/  IMAD R2, R9, R2, UR4 ;  /* 0x0000000409027e24 */ /* 0x000fca000f8e0202 */
[----:B------:R-:W-:-:S04]  /*01e0*/  ISETP.GE.AND P0, PT, R2, R9, PT ;  /* 0x000000090200720c */ /* 0x000fc80003f06270 */
[----:B------:R-:W-:Y:S01]  /*01f0*/  ISETP.GE.OR P0, PT, R0, R8, P0 ;  /* 0x000000080000720c */ /* 0x000fe20000706670 */
[----:B---3--:R-:W-:Y:S02]  /*0200*/  IMAD R3, R3, UR5, R4 ;  /* 0x0000000503037c24 */ /* 0x008fe4000f8e0204 */
[----:B----4-:R-:W-:-:S03]  /*0210*/  IMAD R4, R5, UR6, R6 ;  /* 0x0000000605047c24 */ /* 0x010fc6000f8e0206 */
[----:B-1----:R-:W-:-:S04]  /*0220*/  ISETP.GE.OR P0, PT, R3, UR8, P0 ;  /* 0x0000000803007c0c */ /* 0x002fc80008706670 */
[----:B------:R-:W-:-:S13]  /*0230*/  ISETP.GE.OR P0, PT, R4, UR9, P0 ;  /* 0x0000000904007c0c */ /* 0x000fda0008706670 */
[----:B------:R-:W-:Y:S05]  /*0240*/  @P0 EXIT ;  /* 0x000000000000094d */ /* 0x000fea0003800000 */
[----:B------:R-:W0:Y:S01]  /*0250*/  LDC.64 R6, c[0x0][0x398] ;  /* 0x0000e600ff067b82 */ /* 0x000e220000000a00 */
[----:B------:R-:W1:Y:S01]  /*0260*/  LDCU.128 UR8, c[0x0][0x3a0] ;  /* 0x00007400ff0877ac */ /* 0x000e620008000c00 */
[----:B------:R-:W-:Y:S01]  /*0270*/  BSSY.RECONVERGENT B1, `(.L_x_15) ;  /* 0x000007d000017945 */ /* 0x000fe20003800200 */
[----:B------:R-:W-:Y:S01]  /*0280*/  IMAD.MOV.U32 R16, RZ, RZ, -0x800001 ;  /* 0xff7fffffff107424 */ /* 0x000fe200078e00ff */
[----:B------:R-:W2:Y:S01]  /*0290*/  LDCU.64 UR4, c[0x0][0x358] ;  /* 0x00006b00ff0477ac */ /* 0x000ea20008000a00 */
[----:B-1----:R-:W-:-:S05]  /*02a0*/  IMAD R10, R3, UR10, RZ ;  /* 0x0000000a030a7c24 */ /* 0x002fca000f8e02ff */
[----:B0-----:R-:W-:Y:S01]  /*02b0*/  VIADDMNMX R5, R10, UR8, R6, PT ;  /* 0x000000080a057c46 */ /* 0x001fe2000b800106 */
[----:B------:R-:W-:-:S03]  /*02c0*/  IMAD R6, R4, UR11, RZ ;  /* 0x0000000b04067c24 */ /* 0x000fc6000f8e02ff */
[----:B------:R-:W-:Y:S02]  /*02d0*/  ISETP.GE.AND P0, PT, R10, R5, PT ;  /* 0x000000050a00720c */ /* 0x000fe40003f06270 */
[----:B------:R-:W-:-:S11]  /*02e0*/  VIADDMNMX R7, R6, UR9, R7, PT ;  /* 0x0000000906077c46 */ /* 0x000fd6000b800107 */
[----:B--2---:R-:W-:Y:S05]  /*02f0*/  @P0 BRA `(.L_x_16) ;  /* 0x0000000400d00947 */ /* 0x004fea0003800000 */
[----:B------:R-:W-:Y:S01]  /*0300*/  IMAD.IADD R12, R7, 0x1, -R6 ;  /* 0x00000001070c7824 */ /* 0x000fe200078e0a06 */
[----:B------:R-:W-:Y:S01]  /*0310*/  MOV R16, 0xff7fffff ;  /* 0xff7fffff00107802 */ /* 0x000fe20000000f00 */
[----:B------:R-:W-:Y:S02]  /*0320*/  IMAD R8, R0, R9, R2 ;  /* 0x0000000900087224 */ /* 0x000fe400078e0202 */
[----:B------:R-:W-:Y:S01]  /*0330*/  IMAD.MOV.U32 R9, RZ, RZ, R10 ;  /* 0x000000ffff097224 */ /* 0x000fe200078e000a */
[C---:B------:R-:W-:Y:S02]  /*0340*/  LOP3.LUT R13, R12.reuse, 0xfffffff0, RZ, 0xc0, !PT ;  /* 0xfffffff00c0d7812 */ /* 0x040fe400078ec0ff */
[C---:B------:R-:W-:Y:S02]  /*0350*/  LOP3.LUT R10, R12.reuse, 0xf, RZ, 0xc0, !PT ;  /* 0x0000000f0c0a7812 */ /* 0x040fe400078ec0ff */
[C---:B------:R-:W-:Y:S01]  /*0360*/  LOP3.LUT R11, R12.reuse, 0x7, RZ, 0xc0, !PT ;  /* 0x000000070c0b7812 */ /* 0x040fe200078ec0ff */
[----:B------:R-:W-:Y:S01]  /*0370*/  IMAD.MOV R13, RZ, RZ, -R13 ;  /* 0x000000ffff0d7224 */ /* 0x000fe200078e0a0d */
[----:B------:R-:W-:-:S07]  /*0380*/  LOP3.LUT R12, R12, 0x3, RZ, 0xc0, !PT ;  /* 0x000000030c0c7812 */ /* 0x000fce00078ec0ff */
.L_x_26:
[----:B------:R-:W-:Y:S01]  /*0390*/  ISETP.GE.AND P0, PT, R6, R7, PT ;  /* 0x000000070600720c */ /* 0x000fe20003f06270 */
[----:B------:R-:W-:-:S12]  /*03a0*/  BSSY.RECONVERGENT B0, `(.L_x_17) ;  /* 0x0000066000007945 */ /* 0x000fd80003800200 */
[----:B------:R-:W-:Y:S05]  /*03b0*/  @P0 BRA `(.L_x_18) ;  /* 0x0000000400900947 */ /* 0x000fea0003800000 */
[----:B------:R-:W0:Y:S01]  /*03c0*/  LDCU UR6, c[0x0][0x398] ;  /* 0x00007300ff0677ac */ /* 0x000e220008000800 */
[----:B------:R-:W-:Y:S01]  /*03d0*/  IMAD.IADD R14, R6, 0x1, -R7 ;  /* 0x00000001060e7824 */ /* 0x000fe200078e0a07 */
[----:B------:R-:W-:Y:S01]  /*03e0*/  BSSY.RECONVERGENT B2, `(.L_x_19) ;  /* 0x0000029000027945 */ /* 0x000fe20003800200 */
[----:B------:R-:W-:Y:S01]  /*03f0*/  ISETP.NE.AND P1, PT, R10, RZ, PT ;  /* 0x000000ff0a00720c */ /* 0x000fe20003f25270 */
[----:B------:R-:W-:Y:S02]  /*0400*/  IMAD.MOV.U32 R18, RZ, RZ, R6 ;  /* 0x000000ffff127224 */ /* 0x000fe400078e0006 */
[----:B------:R-:W-:Y:S01]  /*0410*/  ISETP.GT.U32.AND P0, PT, R14, -0x10, PT ;  /* 0xfffffff00e00780c */ /* 0x000fe20003f04070 */
[----:B0-----:R-:W-:-:S12]  /*0420*/  IMAD R17, R8, UR6, R9 ;  /* 0x0000000608117c24 */ /* 0x001fd8000f8e0209 */
[----:B------:R-:W-:Y:S05]  /*0430*/  @P0 BRA `(.L_x_20) ;  /* 0x00000000008c0947 */ /* 0x000fea0003800000 */
[----:B------:R-:W0:Y:S01]  /*0440*/  LDCU UR6, c[0x0][0x39c] ;  /* 0x00007380ff0677ac */ /* 0x000e220008000800 */
[----:B------:R-:W-:Y:S01]  /*0450*/  IMAD.MOV.U32 R20, RZ, RZ, R13 ;  /* 0x000000ffff147224 */ /* 0x000fe200078e000d */
[----:B------:R-:W-:Y:S01]  /*0460*/  MOV R18, R6 ;  /* 0x0000000600127202 */ /* 0x000fe20000000f00 */
[----:B0-----:R-:W-:-:S07]  /*0470*/  IMAD R19, R17, UR6, R6 ;  /* 0x0000000611137c24 */ /* 0x001fce000f8e0206 */
.L_x_21:
[----:B------:R-:W0:Y:S02]  /*0480*/  LDC.64 R14, c[0x0][0x380] ;  /* 0x0000e000ff0e7b82 */ /* 0x000e240000000a00 */
[----:B0-----:R-:W-:-:S05]  /*0490*/  IMAD.WIDE R14, R19, 0x4, R14 ;  /* 0x00000004130e7825 */ /* 0x001fca00078e020e */
[----:B------:R-:W2:Y:S04]  /*04a0*/  LDG.E R21, desc[UR4][R14.64] ;  /* 0x000000040e157981 */ /* 0x000ea8000c1e1900 */
[----:B------:R-:W2:Y:S04]  /*04b0*/  LDG.E R22, desc[UR4][R14.64+0x4] ;  /* 0x000004040e167981 */ /* 0x000ea8000c1e1900 */
[----:B------:R-:W3:Y:S04]  /*04c0*/  LDG.E R24, desc[UR4][R14.64+0x8] ;  /* 0x000008040e187981 */ /* 0x000ee8000c1e1900 */
[----:B------:R-:W3:Y:S04]  /*04d0*/  LDG.E R23, desc[UR4][R14.64+0xc] ;  /* 0x00000c040e177981 */ /* 0x000ee8000c1e1900 */
[----:B------:R-:W4:Y:S04]  /*04e0*/  LDG.E R25, desc[UR4][R14.64+0x14] ;  /* 0x000014040e197981 */ /* 0x000f28000c1e1900 */
[----:B------:R-:W5:Y:S04]  /*04f0*/  LDG.E R27, desc[UR4][R14.64+0x18] ;  /* 0x000018040e1b7981 */ /* 0x000f68000c1e1900 */
[----:B------:R-:W5:Y:S01]  /*0500*/  LDG.E R26, desc[UR4][R14.64+0x3c] ;  /* 0x00003c040e1a7981 */ /* 0x000f62000c1e1900 */
[----:B--2---:R-:W-:-:S03]  /*0510*/  FMNMX3 R21, R16, R21, R22, !PT ;  /* 0x0000001510157276 */ /* 0x004fc60007800016 */
[----:B------:R-:W4:Y:S04]  /*0520*/  LDG.E R22, desc[UR4][R14.64+0x10] ;  /* 0x000010040e167981 */ /* 0x000f28000c1e1900 */
[----:B------:R-:W2:Y:S01]  /*0530*/  LDG.E R16, desc[UR4][R14.64+0x20] ;  /* 0x000020040e107981 */ /* 0x000ea2000c1e1900 */
[----:B---3--:R-:W-:-:S03]  /*0540*/  FMNMX3 R23, R21, R24, R23, !PT ;  /* 0x0000001815177276 */ /* 0x008fc60007800017 */
[----:B------:R-:W5:Y:S04]  /*0550*/  LDG.E R24, desc[UR4][R14.64+0x1c] ;  /* 0x00001c040e187981 */ /* 0x000f68000c1e1900 */
[----:B------:R-:W2:Y:S01]  /*0560*/  LDG.E R21, desc[UR4][R14.64+0x24] ;  /* 0x000024040e157981 */ /* 0x000ea2000c1e1900 */
[----:B----4-:R-:W-:-:S03]  /*0570*/  FMNMX3 R22, R23, R22, R25, !PT ;  /* 0x0000001617167276 */ /* 0x010fc60007800019 */
[----:B------:R-:W3:Y:S04]  /*0580*/  LDG.E R23, desc[UR4][R14.64+0x28] ;  /* 0x000028040e177981 */ /* 0x000ee8000c1e1900 */
[----:B------:R-:W4:Y:S01]  /*0590*/  LDG.E R25, desc[UR4][R14.64+0x38] ;  /* 0x000038040e197981 */ /* 0x000f22000c1e1900 */
[----:B-----5:R-:W-:-:S03]  /*05a0*/  FMNMX3 R22, R22, R27, R24, !PT ;  /* 0x0000001b16167276 */ /* 0x020fc60007800018 */
[----:B------:R-:W3:Y:S01]  /*05b0*/  LDG.E R24, desc[UR4][R14.64+0x2c] ;  /* 0x00002c040e187981 */ /* 0x000ee2000c1e1900 */
[----:B--2---:R-:W-:-:S03]  /*05c0*/  FMNMX3 R16, R22, R16, R21, !PT ;  /* 0x0000001016107276 */ /* 0x004fc60007800015 */
[----:B------:R-:W2:Y:S04]  /*05d0*/  LDG.E R21, desc[UR4][R14.64+0x30] ;  /* 0x000030040e157981 */ /* 0x000ea8000c1e1900 */
[----:B------:R-:W2:Y:S01]  /*05e0*/  LDG.E R22, desc[UR4][R14.64+0x34] ;  /* 0x000034040e167981 */ /* 0x000ea2000c1e1900 */
[----:B------:R-:W-:-:S05]  /*05f0*/  VIADD R20, R20, 0x10 ;  /* 0x0000001014147836 */ /* 0x000fca0000000000 */
[----:B------:R-:W-:Y:S01]  /*0600*/  ISETP.NE.AND P0, PT, R20, RZ, PT ;  /* 0x000000ff1400720c */ /* 0x000fe20003f05270 */
[----:B------:R-:W-:Y:S02]  /*0610*/  VIADD R18, R18, 0x10 ;  /* 0x0000001012127836 */ /* 0x000fe40000000000 */
[----:B------:R-:W-:Y:S01]  /*0620*/  VIADD R19, R19, 0x10 ;  /* 0x0000001013137836 */ /* 0x000fe20000000000 */
[----:B---3--:R-:W-:-:S04]  /*0630*/  FMNMX3 R16, R16, R23, R24, !PT ;  /* 0x0000001710107276 */ /* 0x008fc80007800018 */
[----:B--2---:R-:W-:-:S04]  /*0640*/  FMNMX3 R16, R16, R21, R22, !PT ;  /* 0x0000001510107276 */ /* 0x004fc80007800016 */
[----:B----4-:R-:W-:Y:S01]  /*0650*/  FMNMX3 R16, R16, R25, R26, !PT ;  /* 0x0000001910107276 */ /* 0x010fe2000780001a */
[----:B------:R-:W-:Y:S06]  /*0660*/  @P0 BRA `(.L_x_21) ;  /* 0xfffffffc00840947 */ /* 0x000fec000383ffff */
.L_x_20:
[----:B------:R-:W-:Y:S05]  /*0670*/  BSYNC.RECONVERGENT B2 ;  /* 0x0000000000027941 */ /* 0x000fea0003800200 */
.L_x_19:
[----:B------:R-:W-:Y:S05]  /*0680*/  @!P1 BRA `(.L_x_18) ;  /* 0x0000000000dc9947 */ /* 0x000fea0003800000 */
[----:B------:R-:W-:Y:S01]  /*0690*/  VIADD R14, R10, 0xffffffff ;  /* 0xffffffff0a0e7836 */ /* 0x000fe20000000000 */
[----:B------:R-:W-:Y:S01]  /*06a0*/  BSSY.RECONVERGENT B2, `(.L_x_22) ;  /* 0x0000015000027945 */ /* 0x000fe20003800200 */
[----:B------:R-:W-:-:S03]  /*06b0*/  ISETP.NE.AND P1, PT, R11, RZ, PT ;  /* 0x000000ff0b00720c */ /* 0x000fc60003f25270 */
[----:B------:R-:W-:-:S13]  /*06c0*/  ISETP.GE.U32.AND P0, PT, R14, 0x7, PT ;  /* 0x000000070e00780c */ /* 0x000fda0003f06070 */
[----:B------:R-:W-:Y:S05]  /*06d0*/  @!P0 BRA `(.L_x_23) ;  /* 0x0000000000448947 */ /* 0x000fea0003800000 */
[----:B------:R-:W0:Y:S01]  /*06e0*/  LDC.64 R14, c[0x0][0x380] ;  /* 0x0000e000ff0e7b82 */ /* 0x000e220000000a00 */
[----:B------:R-:W1:Y:S02]  /*06f0*/  LDCU UR6, c[0x0][0x39c] ;  /* 0x00007380ff0677ac */ /* 0x000e640008000800 */
[----:B-1----:R-:W-:-:S04]  /*0700*/  IMAD R19, R17, UR6, R18 ;  /* 0x0000000611137c24 */ /* 0x002fc8000f8e0212 */
[----:B0-----:R-:W-:-:S05]  /*0710*/  IMAD.WIDE R14, R19, 0x4, R14 ;  /* 0x00000004130e7825 */ /* 0x001fca00078e020e */
[----:B------:R-:W2:Y:S04]  /*0720*/  LDG.E R19, desc[UR4][R14.64] ;  /* 0x000000040e137981 */ /* 0x000ea8000c1e1900 */
[----:B------:R-:W2:Y:S04]  /*0730*/  LDG.E R20, desc[UR4][R14.64+0x4] ;  /* 0x000004040e147981 */ /* 0x000ea8000c1e1900 */
[----:B------:R-:W3:Y:S04]  /*0740*/  LDG.E R22, desc[UR4][R14.64+0x8] ;  /* 0x000008040e167981 */ /* 0x000ee8000c1e1900 */
[----:B------:R-:W3:Y:S04]  /*0750*/  LDG.E R21, desc[UR4][R14.64+0xc] ;  /* 0x00000c040e157981 */ /* 0x000ee8000c1e1900 */
[----:B------:R-:W4:Y:S04]  /*0760*/  LDG.E R24, desc[UR4][R14.64+0x10] ;  /* 0x000010040e187981 */ /* 0x000f28000c1e1900 */
[----:B------:R-:W4:Y:S04]  /*0770*/  LDG.E R23, desc[UR4][R14.64+0x14] ;  /* 0x000014040e177981 */ /* 0x000f28000c1e1900 */
[----:B------:R-:W5:Y:S04]  /*0780*/  LDG.E R26, desc[UR4][R14.64+0x18] ;  /* 0x000018040e1a7981 */ /* 0x000f68000c1e1900 */
[----:B------:R-:W5:Y:S01]  /*0790*/  LDG.E R25, desc[UR4][R14.64+0x1c] ;  /* 0x00001c040e197981 */ /* 0x000f62000c1e1900 */
[----:B------:R-:W-:-:S02]  /*07a0*/  IADD3 R18, PT, PT, R18, 0x8, RZ ;  /* 0x0000000812127810 */ /* 0x000fc40007ffe0ff */
[----:B--2---:R-:W-:-:S04]  /*07b0*/  FMNMX3 R19, R16, R19, R20, !PT ;  /* 0x0000001310137276 */ /* 0x004fc80007800014 */
[----:B---3--:R-:W-:-:S04]  /*07c0*/  FMNMX3 R19, R19, R22, R21, !PT ;  /* 0x0000001613137276 */ /* 0x008fc80007800015 */
[----:B----4-:R-:W-:-:S04]  /*07d0*/  FMNMX3 R19, R19, R24, R23, !PT ;  /* 0x0000001813137276 */ /* 0x010fc80007800017 */
[----:B-----5:R-:W-:-:S07]  /*07e0*/  FMNMX3 R16, R19, R26, R25, !PT ;  /* 0x0000001a13107276 */ /* 0x020fce0007800019 */
.L_x_23:
[----:B------:R-:W-:Y:S05]  /*07f0*/  BSYNC.RECONVERGENT B2 ;  /* 0x0000000000027941 */ /* 0x000fea0003800200 */
.L_x_22:
        /* <DEDUP_REMOVED lines=13> */
[----:B------:R-:W3:Y:S01]  /*08d0*/  LDG.E R22, desc[UR4][R14.64+0xc] ;  /* 0x00000c040e167981 */ /* 0x000ee2000c1e1900 */
[----:B------:R-:W-:Y:S01]  /*08e0*/  VIADD R18, R18, 0x4 ;  /* 0x0000000412127836 */ /* 0x000fe20000000000 */
[----:B--2---:R-:W-:-:S04]  /*08f0*/  FMNMX3 R16, R16, R19, R20, !PT ;  /* 0x0000001310107276 */ /* 0x004fc80007800014 */
[----:B---3--:R-:W-:-:S07]  /*0900*/  FMNMX3 R16, R16, R21, R22, !PT ;  /* 0x0000001510107276 */ /* 0x008fce0007800016 */
.L_x_25:
[----:B------:R-:W-:Y:S05]  /*0910*/  BSYNC.RECONVERGENT B2 ;  /* 0x0000000000027941 */ /* 0x000fea0003800200 */
.L_x_24:
[----:B------:R-:W-:Y:S05]  /*0920*/  @!P1 BRA `(.L_x_18) ;  /* 0x0000000000349947 */ /* 0x000fea0003800000 */
[----:B------:R-:W0:Y:S01]  /*0930*/  LDC.64 R14, c[0x0][0x380] ;  /* 0x0000e000ff0e7b82 */ /* 0x000e220000000a00 */
[----:B------:R-:W1:Y:S02]  /*0940*/  LDCU UR6, c[0x0][0x39c] ;  /* 0x00007380ff0677ac */ /* 0x000e640008000800 */
[----:B-1----:R-:W-:-:S04]  /*0950*/  IMAD R17, R17, UR6, R18 ;  /* 0x0000000611117c24 */ /* 0x002fc8000f8e0212 */
[----:B0-----:R-:W-:-:S05]  /*0960*/  IMAD.WIDE R14, R17, 0x4, R14 ;  /* 0x00000004110e7825 */ /* 0x001fca00078e020e */
[----:B------:R-:W2:Y:S01]  /*0970*/  LDG.E R17, desc[UR4][R14.64] ;  /* 0x000000040e117981 */ /* 0x000ea2000c1e1900 */
[----:B------:R-:W-:Y:S02]  /*0980*/  ISETP.NE.AND P0, PT, R12, 0x1, PT ;  /* 0x000000010c00780c */ /* 0x000fe40003f05270 */
[----:B--2---:R-:W-:-:S11]  /*0990*/  FMNMX R16, R16, R17, !PT ;  /* 0x0000001110107209 */ /* 0x004fd60007800000 */
[----:B------:R-:W-:Y:S05]  /*09a0*/  @!P0 BRA `(.L_x_18) ;  /* 0x0000000000148947 */ /* 0x000fea0003800000 */
[----:B------:R-:W-:Y:S01]  /*09b0*/  ISETP.NE.AND P0, PT, R12, 0x2, PT ;  /* 0x000000020c00780c */ /* 0x000fe20003f05270 */
[----:B------:R-:W2:-:S12]  /*09c0*/  LDG.E R17, desc[UR4][R14.64+0x4] ;  /* 0x000004040e117981 */ /* 0x000e98000c1e1900 */
[----:B------:R-:W3:Y:S01]  /*09d0*/  @P0 LDG.E R19, desc[UR4][R14.64+0x8] ;  /* 0x000008040e130981 */ /* 0x000ee2000c1e1900 */
[----:B--2---:R-:W-:-:S04]  /*09e0*/  FMNMX R16, R16, R17, !PT ;  /* 0x0000001110107209 */ /* 0x004fc80007800000 */
[----:B---3--:R-:W-:-:S07]  /*09f0*/  @P0 FMNMX R16, R16, R19, !PT ;  /* 0x0000001310100209 */ /* 0x008fce0007800000 */
.L_x_18:
[----:B------:R-:W-:Y:S05]  /*0a00*/  BSYNC.RECONVERGENT B0 ;  /* 0x0000000000007941 */ /* 0x000fea0003800200 */
.L_x_17:
[----:B------:R-:W-:-:S05]  /*0a10*/  VIADD R9, R9, 0x1 ;  /* 0x0000000109097836 */ /* 0x000fca0000000000 */
[----:B------:R-:W-:-:S13]  /*0a20*/  ISETP.NE.AND P0, PT, R9, R5, PT ;  /* 0x000000050900720c */ /* 0x000fda0003f05270 */
[----:B------:R-:W-:Y:S05]  /*0a30*/  @P0 BRA `(.L_x_26) ;  /* 0xfffffff800540947 */ /* 0x000fea000383ffff */
.L_x_16:
[----:B------:R-:W-:Y:S05]  /*0a40*/  BSYNC.RECONVERGENT B1 ;  /* 0x0000000000017941 */ /* 0x000fea0003800200 */
.L_x_15:
[----:B------:R-:W0:Y:S01]  /*0a50*/  LDC R5, c[0x0][0x394] ;  /* 0x0000e500ff057b82 */ /* 0x000e220000000800 */
[----:B------:R-:W1:Y:S07]  /*0a60*/  LDCU.64 UR6, c[0x0][0x3b0] ;  /* 0x00007600ff0677ac */ /* 0x000e6e0008000a00 */
[----:B------:R-:W2:Y:S01]  /*0a70*/  LDC.64 R6, c[0x0][0x388] ;  /* 0x0000e200ff067b82 */ /* 0x000ea20000000a00 */
[----:B0-----:R-:W-:-:S04]  /*0a80*/  IMAD R0, R0, R5, R2 ;  /* 0x0000000500007224 */ /* 0x001fc800078e0202 */
[----:B-1----:R-:W-:-:S04]  /*0a90*/  IMAD R3, R0, UR6, R3 ;  /* 0x0000000600037c24 */ /* 0x002fc8000f8e0203 */
[----:B------:R-:W-:-:S04]  /*0aa0*/  IMAD R3, R3, UR7, R4 ;  /* 0x0000000703037c24 */ /* 0x000fc8000f8e0204 */
[----:B--2---:R-:W-:-:S05]  /*0ab0*/  IMAD.WIDE R2, R3, 0x4, R6 ;  /* 0x0000000403027825 */ /* 0x004fca00078e0206 */
[----:B------:R-:W-:Y:S01]  /*0ac0*/  STG.E desc[UR4][R2.64], R16 ;  /* 0x0000001002007986 */ /* 0x000fe2000c101904 */
[----:B------:R-:W-:Y:S05]  /*0ad0*/  EXIT ;  /* 0x000000000000794d */ /* 0x000fea0003800000 */
.L_x_27:
        /* <DEDUP_REMOVED lines=10> */
.L_x_29:


//--------------------- .nv.shared._Z19max_pool2d_kernel_1PKfPfiiiiiiiiii --------------------------
	.section	.nv.shared._Z19max_pool2d_kernel_1PKfPfiiiiiiiiii,"aw",@nobits
	.sectionflags	@""
	.align	16
	.zero		1024


//--------------------- .nv.shared.reserved.0     --------------------------
	.section	.nv.shared.reserved.0,"aw",@nobits
	.weak		__nv_reservedSMEM_offset_0_alias
	.size		__nv_reservedSMEM_offset_0_alias, 0, 64
	.other		__nv_reservedSMEM_offset_0_alias,@"STO_CUDA_RESERVED_SHARED STV_DEFAULT"
__nv_reservedSMEM_offset_0_alias:
	.zero		0
	.zero		64


//--------------------- .nv.shared._Z19max_pool2d_kernel_0PKfPfiiiiiiiiii --------------------------
	.section	.nv.shared._Z19max_pool2d_kernel_0PKfPfiiiiiiiiii,"aw",@nobits
	.sectionflags	@""
	.align	16
	.zero		1024


//--------------------- .nv.constant0._Z19max_pool2d_kernel_1PKfPfiiiiiiiiii --------------------------
	.section	.nv.constant0._Z19max_pool2d_kernel_1PKfPfiiiiiiiiii,"a",@progbits
	.sectionflags	@""
	.align	4
.nv.constant0._Z19max_pool2d_kernel_1PKfPfiiiiiiiiii:
	.zero		952


//--------------------- .nv.constant0._Z19max_pool2d_kernel_0PKfPfiiiiiiiiii --------------------------
	.section	.nv.constant0._Z19max_pool2d_kernel_0PKfPfiiiiiiiiii,"a",@progbits
	.sectionflags	@""
	.align	4
.nv.constant0._Z19max_pool2d_kernel_0PKfPfiiiiiiiiii:
	.zero		952


//--------------------- SYMBOLS --------------------------

	.type		.nv.reservedSmem.offset0,@object
	.size		.nv.reservedSmem.offset0,0x4
	.type		.nv.reservedSmem.cap,@object
	.size		.nv.reservedSmem.cap,0x4
